	.target	sm_100a

	.elftype	@"ET_EXEC"


//--------------------- .note.nv.tkinfo           --------------------------
	.section	.note.nv.tkinfo,"",@"SHT_NOTE"
	.sectionflags	@"SHF_NOTE_NV_TKINFO"
	.tkinfo
        /*0018*/ 	.word	0x00000002
        /*0030*/ 	.string	""
        /*0030*/ 	.string	"ptxas"
        /*0030*/ 	.string	"Cuda compilation tools, release 13.0, V13.0.88"
        /*0030*/ 	.string	"Build cuda_13.0.r13.0/compiler.36424714_0"
        /*0030*/ 	.string	"-arch sm_100a -m 64 "



//--------------------- .note.nv.cuinfo           --------------------------
	.section	.note.nv.cuinfo,"",@"SHT_NOTE"
	.sectionflags	@"SHF_NOTE_NV_CUINFO"
        /*0018*/ 	.short	0x0002
        /*001a*/ 	.short	0x0064
        /*001c*/ 	.short	0x0082
	.zero		2


//--------------------- .nv.info                  --------------------------
	.section	.nv.info,"",@"SHT_CUDA_INFO"
	.align	4


	//----- nvinfo : EIATTR_REGCOUNT
	.align		4
        /*0000*/ 	.byte	0x04, 0x2f
        /*0002*/ 	.short	(.L_19 - .L_18)
	.align		4
.L_18:
        /*0004*/ 	.word	index@(_ZN7cutlass13device_kernelINS_4gemm6kernel13GemmUniversalIN4cute5tupleIJiiiiEEENS1_10collective13CollectiveMmaINS1_35MainloopSm100TmaUmmaWarpSpecializedILi16ELi2ELi4ENS5_IJNS4_1CILi4EEESB_NSA_ILi1EEEEEEEENS5_IJNSA_ILi128EEENSA_ILi256EEENSA_ILi32EEEEEENS_6half_tENS5_IJlSC_lEEESJ_SK_NS4_8TiledMMAINS4_8MMA_AtomIJNS4_26SM100_MMA_F16BF16_2x1SM_SSISJ_SJ_fLi128ELi256ELNS4_4UMMA5MajorE0ELSP_0ELNSO_7ScaleInE0ELSQ_0EEEEEENS4_6LayoutINS5_IJSC_SC_SC_EEENS5_IJNSA_ILi0EEESV_SV_EEEEENS5_IJNS4_10UnderscoreESY_SY_EEEEENS4_28SM100_TMA_2SM_LOAD_MULTICASTENS4_14ComposedLayoutINS4_7SwizzleILi2ELi4ELi3EEENS4_18smem_ptr_flag_bitsILi16EEENST_INS5_IJNSA_ILi8EEESH_EEENS5_IJSH_SC_EEEEEEEvNS4_8identityES11_S1B_vS1C_EENS_8epilogue10collective18CollectiveEpilogueINS1E_23Sm100TmaWarpSpecializedILi4ELi2ELi32ELb1ELb0EEEJNS5_IJNSA_ILi64EEESG_SH_EEENS5_IJNST_IS1J_SC_EENST_INS5_IJSH_NSA_ILi2EEEEEENS5_IJSC_SF_EEEEEEEESJ_SK_SJ_SK_NS1E_6fusion15FusionCallbacksIS1I_NS1R_17LinearCombinationISJ_fSJ_fLNS_15FloatRoundStyleE2EEES1K_S1Q_JEEENS4_5SM1004TMEM4LOAD26SM100_TMEM_LOAD_32dp32b32xENS4_13SM90_TMA_LOADES1B_NS4_39AutoVectorizingCopyWithAssumedAlignmentILi128EEENS4_14SM90_TMA_STOREES1B_S23_S23_EEEvvEEEEvNT_6ParamsE)
        /*0008*/ 	.word	0x0000007a


	//----- nvinfo : EIATTR_FRAME_SIZE
	.align		4
.L_19:
        /*000c*/ 	.byte	0x04, 0x11
        /*000e*/ 	.short	(.L_21 - .L_20)
	.align		4
.L_20:
        /*0010*/ 	.word	index@($__internal_2_$__cuda_sm10x_tcgen05_guardrail_trap_unallocated_columns_being_dealloced)
        /*0014*/ 	.word	0x00000000


	//----- nvinfo : EIATTR_FRAME_SIZE
	.align		4
.L_21:
        /*0018*/ 	.byte	0x04, 0x11
        /*001a*/ 	.short	(.L_23 - .L_22)
	.align		4
.L_22:
        /*001c*/ 	.word	index@($__internal_1_$__cuda_sm10x_tcgen05_guardrail_trap_phase_invalid_during_alloc)
        /*0020*/ 	.word	0x00000000


	//----- nvinfo : EIATTR_FRAME_SIZE
	.align		4
.L_23:
        /*0024*/ 	.byte	0x04, 0x11
        /*0026*/ 	.short	(.L_25 - .L_24)
	.align		4
.L_24:
        /*0028*/ 	.word	index@($__internal_0_$__cuda_sm10x_tcgen05_guardrail_trap_col_being_dealloced_not_returned_by_alloc)
        /*002c*/ 	.word	0x00000000


	//----- nvinfo : EIATTR_FRAME_SIZE
	.align		4
.L_25:
        /*0030*/ 	.byte	0x04, 0x11
        /*0032*/ 	.short	(.L_27 - .L_26)
	.align		4
.L_26:
        /*0034*/ 	.word	index@(_ZN7cutlass13device_kernelINS_4gemm6kernel13GemmUniversalIN4cute5tupleIJiiiiEEENS1_10collective13CollectiveMmaINS1_35MainloopSm100TmaUmmaWarpSpecializedILi16ELi2ELi4ENS5_IJNS4_1CILi4EEESB_NSA_ILi1EEEEEEEENS5_IJNSA_ILi128EEENSA_ILi256EEENSA_ILi32EEEEEENS_6half_tENS5_IJlSC_lEEESJ_SK_NS4_8TiledMMAINS4_8MMA_AtomIJNS4_26SM100_MMA_F16BF16_2x1SM_SSISJ_SJ_fLi128ELi256ELNS4_4UMMA5MajorE0ELSP_0ELNSO_7ScaleInE0ELSQ_0EEEEEENS4_6LayoutINS5_IJSC_SC_SC_EEENS5_IJNSA_ILi0EEESV_SV_EEEEENS5_IJNS4_10UnderscoreESY_SY_EEEEENS4_28SM100_TMA_2SM_LOAD_MULTICASTENS4_14ComposedLayoutINS4_7SwizzleILi2ELi4ELi3EEENS4_18smem_ptr_flag_bitsILi16EEENST_INS5_IJNSA_ILi8EEESH_EEENS5_IJSH_SC_EEEEEEEvNS4_8identityES11_S1B_vS1C_EENS_8epilogue10collective18CollectiveEpilogueINS1E_23Sm100TmaWarpSpecializedILi4ELi2ELi32ELb1ELb0EEEJNS5_IJNSA_ILi64EEESG_SH_EEENS5_IJNST_IS1J_SC_EENST_INS5_IJSH_NSA_ILi2EEEEEENS5_IJSC_SF_EEEEEEEESJ_SK_SJ_SK_NS1E_6fusion15FusionCallbacksIS1I_NS1R_17LinearCombinationISJ_fSJ_fLNS_15FloatRoundStyleE2EEES1K_S1Q_JEEENS4_5SM1004TMEM4LOAD26SM100_TMEM_LOAD_32dp32b32xENS4_13SM90_TMA_LOADES1B_NS4_39AutoVectorizingCopyWithAssumedAlignmentILi128EEENS4_14SM90_TMA_STOREES1B_S23_S23_EEEvvEEEEvNT_6ParamsE)
        /*0038*/ 	.word	0x00000000


	//----- nvinfo : EIATTR_MIN_STACK_SIZE
	.align		4
.L_27:
        /*003c*/ 	.byte	0x04, 0x12
        /*003e*/ 	.short	(.L_29 - .L_28)
	.align		4
.L_28:
        /*0040*/ 	.word	index@(_ZN7cutlass13device_kernelINS_4gemm6kernel13GemmUniversalIN4cute5tupleIJiiiiEEENS1_10collective13CollectiveMmaINS1_35MainloopSm100TmaUmmaWarpSpecializedILi16ELi2ELi4ENS5_IJNS4_1CILi4EEESB_NSA_ILi1EEEEEEEENS5_IJNSA_ILi128EEENSA_ILi256EEENSA_ILi32EEEEEENS_6half_tENS5_IJlSC_lEEESJ_SK_NS4_8TiledMMAINS4_8MMA_AtomIJNS4_26SM100_MMA_F16BF16_2x1SM_SSISJ_SJ_fLi128ELi256ELNS4_4UMMA5MajorE0ELSP_0ELNSO_7ScaleInE0ELSQ_0EEEEEENS4_6LayoutINS5_IJSC_SC_SC_EEENS5_IJNSA_ILi0EEESV_SV_EEEEENS5_IJNS4_10UnderscoreESY_SY_EEEEENS4_28SM100_TMA_2SM_LOAD_MULTICASTENS4_14ComposedLayoutINS4_7SwizzleILi2ELi4ELi3EEENS4_18smem_ptr_flag_bitsILi16EEENST_INS5_IJNSA_ILi8EEESH_EEENS5_IJSH_SC_EEEEEEEvNS4_8identityES11_S1B_vS1C_EENS_8epilogue10collective18CollectiveEpilogueINS1E_23Sm100TmaWarpSpecializedILi4ELi2ELi32ELb1ELb0EEEJNS5_IJNSA_ILi64EEESG_SH_EEENS5_IJNST_IS1J_SC_EENST_INS5_IJSH_NSA_ILi2EEEEEENS5_IJSC_SF_EEEEEEEESJ_SK_SJ_SK_NS1E_6fusion15FusionCallbacksIS1I_NS1R_17LinearCombinationISJ_fSJ_fLNS_15FloatRoundStyleE2EEES1K_S1Q_JEEENS4_5SM1004TMEM4LOAD26SM100_TMEM_LOAD_32dp32b32xENS4_13SM90_TMA_LOADES1B_NS4_39AutoVectorizingCopyWithAssumedAlignmentILi128EEENS4_14SM90_TMA_STOREES1B_S23_S23_EEEvvEEEEvNT_6ParamsE)
        /*0044*/ 	.word	0x00000000
.L_29:


//--------------------- .nv.compat                --------------------------
	.section	.nv.compat,"",@"SHT_CUDA_COMPAT_INFO"
	.align	4
        /*0000*/ 	.byte	0x02, 0x09, 0x01, 0x00, 0x02, 0x02, 0x02, 0x00, 0x02, 0x05, 0x05, 0x00, 0x03, 0x07, 0x01, 0x01
        /*0010*/ 	.byte	0x02, 0x03, 0x01, 0x00, 0x02, 0x06, 0x01, 0x00, 0x04, 0x0b, 0x08, 0x00, 0x09, 0x00, 0x00, 0x00
        /*0020*/ 	.byte	0x00, 0x00, 0x00, 0x00


//--------------------- .nv.info._ZN7cutlass13device_kernelINS_4gemm6kernel13GemmUniversalIN4cute5tupleIJiiiiEEENS1_10collective13CollectiveMmaINS1_35MainloopSm100TmaUmmaWarpSpecializedILi16ELi2ELi4ENS5_IJNS4_1CILi4EEESB_NSA_ILi1EEEEEEEENS5_IJNSA_ILi128EEENSA_ILi256EEENSA_ILi32EEEEEENS_6half_tENS5_IJlSC_lEEESJ_SK_NS4_8TiledMMAINS4_8MMA_AtomIJNS4_26SM100_MMA_F16BF16_2x1SM_SSISJ_SJ_fLi128ELi256ELNS4_4UMMA5MajorE0ELSP_0ELNSO_7ScaleInE0ELSQ_0EEEEEENS4_6LayoutINS5_IJSC_SC_SC_EEENS5_IJNSA_ILi0EEESV_SV_EEEEENS5_IJNS4_10UnderscoreESY_SY_EEEEENS4_28SM100_TMA_2SM_LOAD_MULTICASTENS4_14ComposedLayoutINS4_7SwizzleILi2ELi4ELi3EEENS4_18smem_ptr_flag_bitsILi16EEENST_INS5_IJNSA_ILi8EEESH_EEENS5_IJSH_SC_EEEEEEEvNS4_8identityES11_S1B_vS1C_EENS_8epilogue10collective18CollectiveEpilogueINS1E_23Sm100TmaWarpSpecializedILi4ELi2ELi32ELb1ELb0EEEJNS5_IJNSA_ILi64EEESG_SH_EEENS5_IJNST_IS1J_SC_EENST_INS5_IJSH_NSA_ILi2EEEEEENS5_IJSC_SF_EEEEEEEESJ_SK_SJ_SK_NS1E_6fusion15FusionCallbacksIS1I_NS1R_17LinearCombinationISJ_fSJ_fLNS_15FloatRoundStyleE2EEES1K_S1Q_JEEENS4_5SM1004TMEM4LOAD26SM100_TMEM_LOAD_32dp32b32xENS4_13SM90_TMA_LOADES1B_NS4_39AutoVectorizingCopyWithAssumedAlignmentILi128EEENS4_14SM90_TMA_STOREES1B_S23_S23_EEEvvEEEEvNT_6ParamsE --------------------------
	.section	.nv.info._ZN7cutlass13device_kernelINS_4gemm6kernel13GemmUniversalIN4cute5tupleIJiiiiEEENS1_10collective13CollectiveMmaINS1_35MainloopSm100TmaUmmaWarpSpecializedILi16ELi2ELi4ENS5_IJNS4_1CILi4EEESB_NSA_ILi1EEEEEEEENS5_IJNSA_ILi128EEENSA_ILi256EEENSA_ILi32EEEEEENS_6half_tENS5_IJlSC_lEEESJ_SK_NS4_8TiledMMAINS4_8MMA_AtomIJNS4_26SM100_MMA_F16BF16_2x1SM_SSISJ_SJ_fLi128ELi256ELNS4_4UMMA5MajorE0ELSP_0ELNSO_7ScaleInE0ELSQ_0EEEEEENS4_6LayoutINS5_IJSC_SC_SC_EEENS5_IJNSA_ILi0EEESV_SV_EEEEENS5_IJNS4_10UnderscoreESY_SY_EEEEENS4_28SM100_TMA_2SM_LOAD_MULTICASTENS4_14ComposedLayoutINS4_7SwizzleILi2ELi4ELi3EEENS4_18smem_ptr_flag_bitsILi16EEENST_INS5_IJNSA_ILi8EEESH_EEENS5_IJSH_SC_EEEEEEEvNS4_8identityES11_S1B_vS1C_EENS_8epilogue10collective18CollectiveEpilogueINS1E_23Sm100TmaWarpSpecializedILi4ELi2ELi32ELb1ELb0EEEJNS5_IJNSA_ILi64EEESG_SH_EEENS5_IJNST_IS1J_SC_EENST_INS5_IJSH_NSA_ILi2EEEEEENS5_IJSC_SF_EEEEEEEESJ_SK_SJ_SK_NS1E_6fusion15FusionCallbacksIS1I_NS1R_17LinearCombinationISJ_fSJ_fLNS_15FloatRoundStyleE2EEES1K_S1Q_JEEENS4_5SM1004TMEM4LOAD26SM100_TMEM_LOAD_32dp32b32xENS4_13SM90_TMA_LOADES1B_NS4_39AutoVectorizingCopyWithAssumedAlignmentILi128EEENS4_14SM90_TMA_STOREES1B_S23_S23_EEEvvEEEEvNT_6ParamsE,"",@"SHT_CUDA_INFO"
	.sectionflags	@""
	.align	4


	//----- nvinfo : EIATTR_CUDA_API_VERSION
	.align		4
        /*0000*/ 	.byte	0x04, 0x37
        /*0002*/ 	.short	(.L_31 - .L_30)
.L_30:
        /*0004*/ 	.word	0x00000082


	//----- nvinfo : EIATTR_KPARAM_INFO
	.align		4
.L_31:
        /*0008*/ 	.byte	0x04, 0x17
        /*000a*/ 	.short	(.L_33 - .L_32)
.L_32:
        /*000c*/ 	.word	0x00000000
        /*0010*/ 	.short	0x0000
        /*0012*/ 	.short	0x0000
        /*0014*/ 	.byte	0x00, 0xf0, 0x01, 0x20


	//----- nvinfo : EIATTR_AT_ENTRY_FRAGMENTS
	.align		4
.L_33:
        /*0018*/ 	.byte	0x04, 0x4f
        /*001a*/ 	.short	(.L_35 - .L_34)


	//   ....[0]....
.L_34:
        /*001c*/ 	.word	0x00000007


	//----- nvinfo : EIATTR_RESERVED_SMEM_USED
	.align		4
.L_35:
        /*0020*/ 	.byte	0x01, 0x41
	.zero		2


	//----- nvinfo : EIATTR_SPARSE_MMA_MASK
	.align		4
        /*0024*/ 	.byte	0x03, 0x50
        /*0026*/ 	.short	0x0000


	//----- nvinfo : EIATTR_TCGEN05_2CTA_USED
	.align		4
        /*0028*/ 	.byte	0x01, 0x52
	.zero		2


	//----- nvinfo : EIATTR_MAXREG_COUNT
	.align		4
        /*002c*/ 	.byte	0x03, 0x1b
        /*002e*/ 	.short	0x00ff


	//----- nvinfo : EIATTR_NUM_BARRIERS
	.align		4
        /*0030*/ 	.byte	0x02, 0x4c
        /*0032*/ 	.byte	0x07
	.zero		1


	//----- nvinfo : EIATTR_EXTERNS
	.align		4
        /*0034*/ 	.byte	0x04, 0x0f
        /*0036*/ 	.short	(.L_37 - .L_36)


	//   ....[0]....
	.align		4
.L_36:
        /*0038*/ 	.word	index@(__assertfail)


	//----- nvinfo : EIATTR_MERCURY_ISA_VERSION
	.align		4
.L_37:
        /*003c*/ 	.byte	0x03, 0x5f
        /*003e*/ 	.short	0x0101


	//----- nvinfo : EIATTR_INT_WARP_WIDE_INSTR_OFFSETS
	.align		4
        /*0040*/ 	.byte	0x04, 0x31
        /*0042*/ 	.short	(.L_39 - .L_38)


	//   ....[0]....
.L_38:
        /*0044*/ 	.word	0x00000f80


	//   ....[1]....
        /*0048*/ 	.word	0x00001040


	//   ....[2]....
        /*004c*/ 	.word	0x00004e40


	//   ....[3]....
        /*0050*/ 	.word	0x00004e60


	//   ....[4]....
        /*0054*/ 	.word	0x00004e90


	//   ....[5]....
        /*0058*/ 	.word	0x00005a10


	//   ....[6]....
        /*005c*/ 	.word	0x00005ab0


	//   ....[7]....
        /*0060*/ 	.word	0x00005b60


	//   ....[8]....
        /*0064*/ 	.word	0x00005bd0


	//   ....[9]....
        /*0068*/ 	.word	0x00005c90


	//   ....[10]....
        /*006c*/ 	.word	0x00005d30


	//   ....[11]....
        /*0070*/ 	.word	0x00005da0


	//   ....[12]....
        /*0074*/ 	.word	0x00005e60


	//   ....[13]....
        /*0078*/ 	.word	0x00005f00


	//   ....[14]....
        /*007c*/ 	.word	0x00005fa0


	//   ....[15]....
        /*0080*/ 	.word	0x00006090


	//   ....[16]....
        /*0084*/ 	.word	0x00006170


	//----- nvinfo : EIATTR_COOP_GROUP_MASK_REGIDS
	.align		4
.L_39:
        /*0088*/ 	.byte	0x04, 0x29
        /*008a*/ 	.short	(.L_41 - .L_40)


	//   ....[0]....
.L_40:
        /*008c*/ 	.word	0xffffffff


	//   ....[1]....
        /*0090*/ 	.word	0xffffffff


	//   ....[2]....
        /*0094*/ 	.word	0xffffffff


	//   ....[3]....
        /*0098*/ 	.word	0xffffffff


	//   ....[4]....
        /*009c*/ 	.word	0xffffffff


	//   ....[5]....
        /*00a0*/ 	.word	0xffffffff


	//   ....[6]....
        /*00a4*/ 	.word	0xffffffff


	//   ....[7]....
        /*00a8*/ 	.word	0xffffffff


	//   ....[8]....
        /*00ac*/ 	.word	0xffffffff


	//   ....[9]....
        /*00b0*/ 	.word	0xffffffff


	//   ....[10]....
        /*00b4*/ 	.word	0xffffffff


	//   ....[11]....
        /*00b8*/ 	.word	0xffffffff


	//   ....[12]....
        /*00bc*/ 	.word	0xffffffff


	//   ....[13]....
        /*00c0*/ 	.word	0xffffffff


	//----- nvinfo : EIATTR_COOP_GROUP_INSTR_OFFSETS
	.align		4
.L_41:
        /*00c4*/ 	.byte	0x04, 0x28
        /*00c6*/ 	.short	(.L_43 - .L_42)


	//   ....[0]....
.L_42:
        /*00c8*/ 	.word	0x000000b0


	//   ....[1]....
        /*00cc*/ 	.word	0x00000510


	//   ....[2]....
        /*00d0*/ 	.word	0x00000890


	//   ....[3]....
        /*00d4*/ 	.word	0x00000a30


	//   ....[4]....
        /*00d8*/ 	.word	0x00000b30


	//   ....[5]....
        /*00dc*/ 	.word	0x00000ca0


	//   ....[6]....
        /*00e0*/ 	.word	0x00000e40


	//   ....[7]....
        /*00e4*/ 	.word	0x000010a0


	//   ....[8]....
        /*00e8*/ 	.word	0x00002750


	//   ....[9]....
        /*00ec*/ 	.word	0x00003d00


	//   ....[10]....
        /*00f0*/ 	.word	0x000041d0


	//   ....[11]....
        /*00f4*/ 	.word	0x00004200


	//   ....[12]....
        /*00f8*/ 	.word	0x00004d40


	//   ....[13]....
        /*00fc*/ 	.word	0x00004f50


	//----- nvinfo : EIATTR_VRC_CTA_INIT_COUNT
	.align		4
.L_43:
        /*0100*/ 	.byte	0x02, 0x4a
        /*0102*/ 	.byte	0x80
	.zero		1


	//----- nvinfo : EIATTR_SYSCALL_OFFSETS
	.align		4
        /*0104*/ 	.byte	0x04, 0x46
        /*0106*/ 	.short	(.L_45 - .L_44)


	//   ....[0]....
.L_44:
        /*0108*/ 	.word	0x00006d40


	//   ....[1]....
        /*010c*/ 	.word	0x00006e30


	//   ....[2]....
        /*0110*/ 	.word	0x00007590


	//   ....[3]....
        /*0114*/ 	.word	0x00008250


	//   ....[4]....
        /*0118*/ 	.word	0x00008ef0


	//   ....[5]....
        /*011c*/ 	.word	0x00009b80


	//----- nvinfo : EIATTR_MBARRIER_INSTR_OFFSETS
	.align		4
.L_45:
        /*0120*/ 	.byte	0x04, 0x39
        /*0122*/ 	.short	(.L_47 - .L_46)


	//   ....[0]....
.L_46:
        /*0124*/ 	.word	0x00000670
        /*0128*/ 	.word	0x000000ff
        /*012c*/ 	.word	0x00000000
        /*0130*/ 	.short	0x0100
        /*0132*/ 	.byte	0x04
	.zero		1


	//   ....[1]....
        /*0134*/ 	.word	0x00000680
        /*0138*/ 	.word	0x000000ff
        /*013c*/ 	.word	0x00000080
        /*0140*/ 	.short	0x0100
        /*0142*/ 	.byte	0x04
	.zero		1


	//   ....[2]....
        /*0144*/ 	.word	0x00000690
        /*0148*/ 	.word	0x000000ff
        /*014c*/ 	.word	0x00000008
        /*0150*/ 	.short	0x0100
        /*0152*/ 	.byte	0x04
	.zero		1


	//   ....[3]....
        /*0154*/ 	.word	0x000006a0
        /*0158*/ 	.word	0x000000ff
        /*015c*/ 	.word	0x00000088
        /*0160*/ 	.short	0x0100
        /*0162*/ 	.byte	0x04
	.zero		1


	//   ....[4]....
        /*0164*/ 	.word	0x000006b0
        /*0168*/ 	.word	0x000000ff
        /*016c*/ 	.word	0x00000010
        /*0170*/ 	.short	0x0100
        /*0172*/ 	.byte	0x04
	.zero		1


	//   ....[5]....
        /*0174*/ 	.word	0x000006c0
        /*0178*/ 	.word	0x000000ff
        /*017c*/ 	.word	0x00000090
        /*0180*/ 	.short	0x0100
        /*0182*/ 	.byte	0x04
	.zero		1


	//   ....[6]....
        /*0184*/ 	.word	0x000006d0
        /*0188*/ 	.word	0x000000ff
        /*018c*/ 	.word	0x00000018
        /*0190*/ 	.short	0x0100
        /*0192*/ 	.byte	0x04
	.zero		1


	//   ....[7]....
        /*0194*/ 	.word	0x000006e0
        /*0198*/ 	.word	0x000000ff
        /*019c*/ 	.word	0x00000098
        /*01a0*/ 	.short	0x0100
        /*01a2*/ 	.byte	0x04
	.zero		1


	//   ....[8]....
        /*01a4*/ 	.word	0x000006f0
        /*01a8*/ 	.word	0x000000ff
        /*01ac*/ 	.word	0x00000020
        /*01b0*/ 	.short	0x0100
        /*01b2*/ 	.byte	0x04
	.zero		1


	//   ....[9]....
        /*01b4*/ 	.word	0x00000700
        /*01b8*/ 	.word	0x000000ff
        /*01bc*/ 	.word	0x000000a0
        /*01c0*/ 	.short	0x0100
        /*01c2*/ 	.byte	0x04
	.zero		1


	//   ....[10]....
        /*01c4*/ 	.word	0x00000710
        /*01c8*/ 	.word	0x000000ff
        /*01cc*/ 	.word	0x00000028
        /*01d0*/ 	.short	0x0100
        /*01d2*/ 	.byte	0x04
	.zero		1


	//   ....[11]....
        /*01d4*/ 	.word	0x00000720
        /*01d8*/ 	.word	0x000000ff
        /*01dc*/ 	.word	0x000000a8
        /*01e0*/ 	.short	0x0100
        /*01e2*/ 	.byte	0x04
	.zero		1


	//   ....[12]....
        /*01e4*/ 	.word	0x00000730
        /*01e8*/ 	.word	0x000000ff
        /*01ec*/ 	.word	0x00000030
        /*01f0*/ 	.short	0x0100
        /*01f2*/ 	.byte	0x04
	.zero		1


	//   ....[13]....
        /*01f4*/ 	.word	0x00000740
        /*01f8*/ 	.word	0x000000ff
        /*01fc*/ 	.word	0x000000b0
        /*0200*/ 	.short	0x0100
        /*0202*/ 	.byte	0x04
	.zero		1


	//   ....[14]....
        /*0204*/ 	.word	0x00000750
        /*0208*/ 	.word	0x000000ff
        /*020c*/ 	.word	0x00000038
        /*0210*/ 	.short	0x0100
        /*0212*/ 	.byte	0x04
	.zero		1


	//   ....[15]....
        /*0214*/ 	.word	0x00000760
        /*0218*/ 	.word	0x000000ff
        /*021c*/ 	.word	0x000000b8
        /*0220*/ 	.short	0x0100
        /*0222*/ 	.byte	0x04
	.zero		1


	//   ....[16]....
        /*0224*/ 	.word	0x00000770
        /*0228*/ 	.word	0x000000ff
        /*022c*/ 	.word	0x00000040
        /*0230*/ 	.short	0x0100
        /*0232*/ 	.byte	0x04
	.zero		1


	//   ....[17]....
        /*0234*/ 	.word	0x00000780
        /*0238*/ 	.word	0x000000ff
        /*023c*/ 	.word	0x000000c0
        /*0240*/ 	.short	0x0100
        /*0242*/ 	.byte	0x04
	.zero		1


	//   ....[18]....
        /*0244*/ 	.word	0x00000790
        /*0248*/ 	.word	0x000000ff
        /*024c*/ 	.word	0x00000048
        /*0250*/ 	.short	0x0100
        /*0252*/ 	.byte	0x04
	.zero		1


	//   ....[19]....
        /*0254*/ 	.word	0x000007a0
        /*0258*/ 	.word	0x000000ff
        /*025c*/ 	.word	0x000000c8
        /*0260*/ 	.short	0x0100
        /*0262*/ 	.byte	0x04
	.zero		1


	//   ....[20]....
        /*0264*/ 	.word	0x000007b0
        /*0268*/ 	.word	0x000000ff
        /*026c*/ 	.word	0x00000050
        /*0270*/ 	.short	0x0100
        /*0272*/ 	.byte	0x04
	.zero		1


	//   ....[21]....
        /*0274*/ 	.word	0x000007c0
        /*0278*/ 	.word	0x000000ff
        /*027c*/ 	.word	0x000000d0
        /*0280*/ 	.short	0x0100
        /*0282*/ 	.byte	0x04
	.zero		1


	//   ....[22]....
        /*0284*/ 	.word	0x000007d0
        /*0288*/ 	.word	0x000000ff
        /*028c*/ 	.word	0x00000058
        /*0290*/ 	.short	0x0100
        /*0292*/ 	.byte	0x04
	.zero		1


	//   ....[23]....
        /*0294*/ 	.word	0x000007e0
        /*0298*/ 	.word	0x000000ff
        /*029c*/ 	.word	0x000000d8
        /*02a0*/ 	.short	0x0100
        /*02a2*/ 	.byte	0x04
	.zero		1


	//   ....[24]....
        /*02a4*/ 	.word	0x000007f0
        /*02a8*/ 	.word	0x000000ff
        /*02ac*/ 	.word	0x00000060
        /*02b0*/ 	.short	0x0100
        /*02b2*/ 	.byte	0x04
	.zero		1


	//   ....[25]....
        /*02b4*/ 	.word	0x00000800
        /*02b8*/ 	.word	0x000000ff
        /*02bc*/ 	.word	0x000000e0
        /*02c0*/ 	.short	0x0100
        /*02c2*/ 	.byte	0x04
	.zero		1


	//   ....[26]....
        /*02c4*/ 	.word	0x00000810
        /*02c8*/ 	.word	0x000000ff
        /*02cc*/ 	.word	0x00000068
        /*02d0*/ 	.short	0x0100
        /*02d2*/ 	.byte	0x04
	.zero		1


	//   ....[27]....
        /*02d4*/ 	.word	0x00000820
        /*02d8*/ 	.word	0x000000ff
        /*02dc*/ 	.word	0x000000e8
        /*02e0*/ 	.short	0x0100
        /*02e2*/ 	.byte	0x04
	.zero		1


	//   ....[28]....
        /*02e4*/ 	.word	0x00000830
        /*02e8*/ 	.word	0x000000ff
        /*02ec*/ 	.word	0x00000070
        /*02f0*/ 	.short	0x0100
        /*02f2*/ 	.byte	0x04
	.zero		1


	//   ....[29]....
        /*02f4*/ 	.word	0x00000840
        /*02f8*/ 	.word	0x000000ff
        /*02fc*/ 	.word	0x000000f0
        /*0300*/ 	.short	0x0100
        /*0302*/ 	.byte	0x04
	.zero		1


	//   ....[30]....
        /*0304*/ 	.word	0x00000850
        /*0308*/ 	.word	0x000000ff
        /*030c*/ 	.word	0x00000078
        /*0310*/ 	.short	0x0100
        /*0312*/ 	.byte	0x04
	.zero		1


	//   ....[31]....
        /*0314*/ 	.word	0x00000860
        /*0318*/ 	.word	0x000000ff
        /*031c*/ 	.word	0x000000f8
        /*0320*/ 	.short	0x0100
        /*0322*/ 	.byte	0x04
	.zero		1


	//   ....[32]....
        /*0324*/ 	.word	0x000009a0
        /*0328*/ 	.word	0x000000ff
        /*032c*/ 	.word	0x00000100
        /*0330*/ 	.short	0x0100
        /*0332*/ 	.byte	0x04
	.zero		1


	//   ....[33]....
        /*0334*/ 	.word	0x000009b0
        /*0338*/ 	.word	0x000000ff
        /*033c*/ 	.word	0x00000120
        /*0340*/ 	.short	0x0100
        /*0342*/ 	.byte	0x04
	.zero		1


	//   ....[34]....
        /*0344*/ 	.word	0x000009c0
        /*0348*/ 	.word	0x000000ff
        /*034c*/ 	.word	0x00000108
        /*0350*/ 	.short	0x0100
        /*0352*/ 	.byte	0x04
	.zero		1


	//   ....[35]....
        /*0354*/ 	.word	0x000009d0
        /*0358*/ 	.word	0x000000ff
        /*035c*/ 	.word	0x00000128
        /*0360*/ 	.short	0x0100
        /*0362*/ 	.byte	0x04
	.zero		1


	//   ....[36]....
        /*0364*/ 	.word	0x000009e0
        /*0368*/ 	.word	0x000000ff
        /*036c*/ 	.word	0x00000110
        /*0370*/ 	.short	0x0100
        /*0372*/ 	.byte	0x04
	.zero		1


	//   ....[37]....
        /*0374*/ 	.word	0x000009f0
        /*0378*/ 	.word	0x000000ff
        /*037c*/ 	.word	0x00000130
        /*0380*/ 	.short	0x0100
        /*0382*/ 	.byte	0x04
	.zero		1


	//   ....[38]....
        /*0384*/ 	.word	0x00000a00
        /*0388*/ 	.word	0x000000ff
        /*038c*/ 	.word	0x00000118
        /*0390*/ 	.short	0x0100
        /*0392*/ 	.byte	0x04
	.zero		1


	//   ....[39]....
        /*0394*/ 	.word	0x00000a10
        /*0398*/ 	.word	0x000000ff
        /*039c*/ 	.word	0x00000138
        /*03a0*/ 	.short	0x0100
        /*03a2*/ 	.byte	0x04
	.zero		1


	//   ....[40]....
        /*03a4*/ 	.word	0x00000b00
        /*03a8*/ 	.word	0x000000ff
        /*03ac*/ 	.word	0x00000140
        /*03b0*/ 	.short	0x0100
        /*03b2*/ 	.byte	0x06
	.zero		1


	//   ....[41]....
        /*03b4*/ 	.word	0x00000b10
        /*03b8*/ 	.word	0x000000ff
        /*03bc*/ 	.word	0x00000148
        /*03c0*/ 	.short	0x0100
        /*03c2*/ 	.byte	0x06
	.zero		1


	//   ....[42]....
        /*03c4*/ 	.word	0x00000c50
        /*03c8*/ 	.word	0x000000ff
        /*03cc*/ 	.word	0x00000150
        /*03d0*/ 	.short	0x0100
        /*03d2*/ 	.byte	0x06
	.zero		1


	//   ....[43]....
        /*03d4*/ 	.word	0x00000c60
        /*03d8*/ 	.word	0x000000ff
        /*03dc*/ 	.word	0x00000160
        /*03e0*/ 	.short	0x0100
        /*03e2*/ 	.byte	0x06
	.zero		1


	//   ....[44]....
        /*03e4*/ 	.word	0x00000c70
        /*03e8*/ 	.word	0x000000ff
        /*03ec*/ 	.word	0x00000158
        /*03f0*/ 	.short	0x0100
        /*03f2*/ 	.byte	0x06
	.zero		1


	//   ....[45]....
        /*03f4*/ 	.word	0x00000c80
        /*03f8*/ 	.word	0x000000ff
        /*03fc*/ 	.word	0x00000168
        /*0400*/ 	.short	0x0100
        /*0402*/ 	.byte	0x06
	.zero		1


	//   ....[46]....
        /*0404*/ 	.word	0x00000db0
        /*0408*/ 	.word	0x000000ff
        /*040c*/ 	.word	0x00000170
        /*0410*/ 	.short	0x0100
        /*0412*/ 	.byte	0x04
	.zero		1


	//   ....[47]....
        /*0414*/ 	.word	0x00000dc0
        /*0418*/ 	.word	0x000000ff
        /*041c*/ 	.word	0x00000190
        /*0420*/ 	.short	0x0100
        /*0422*/ 	.byte	0x04
	.zero		1


	//   ....[48]....
        /*0424*/ 	.word	0x00000dd0
        /*0428*/ 	.word	0x000000ff
        /*042c*/ 	.word	0x00000178
        /*0430*/ 	.short	0x0100
        /*0432*/ 	.byte	0x04
	.zero		1


	//   ....[49]....
        /*0434*/ 	.word	0x00000de0
        /*0438*/ 	.word	0x000000ff
        /*043c*/ 	.word	0x00000198
        /*0440*/ 	.short	0x0100
        /*0442*/ 	.byte	0x04
	.zero		1


	//   ....[50]....
        /*0444*/ 	.word	0x00000df0
        /*0448*/ 	.word	0x000000ff
        /*044c*/ 	.word	0x00000180
        /*0450*/ 	.short	0x0100
        /*0452*/ 	.byte	0x04
	.zero		1


	//   ....[51]....
        /*0454*/ 	.word	0x00000e00
        /*0458*/ 	.word	0x000000ff
        /*045c*/ 	.word	0x000001a0
        /*0460*/ 	.short	0x0100
        /*0462*/ 	.byte	0x04
	.zero		1


	//   ....[52]....
        /*0464*/ 	.word	0x00000e10
        /*0468*/ 	.word	0x000000ff
        /*046c*/ 	.word	0x00000188
        /*0470*/ 	.short	0x0100
        /*0472*/ 	.byte	0x04
	.zero		1


	//   ....[53]....
        /*0474*/ 	.word	0x00000e20
        /*0478*/ 	.word	0x000000ff
        /*047c*/ 	.word	0x000001a8
        /*0480*/ 	.short	0x0100
        /*0482*/ 	.byte	0x04
	.zero		1


	//   ....[54]....
        /*0484*/ 	.word	0x00000f20
        /*0488*/ 	.word	0x000000ff
        /*048c*/ 	.word	0x000001b0
        /*0490*/ 	.short	0x0100
        /*0492*/ 	.byte	0x04
	.zero		1


	//   ....[55]....
        /*0494*/ 	.word	0x00000f30
        /*0498*/ 	.word	0x000000ff
        /*049c*/ 	.word	0x000001c0
        /*04a0*/ 	.short	0x0100
        /*04a2*/ 	.byte	0x04
	.zero		1


	//   ....[56]....
        /*04a4*/ 	.word	0x00000f40
        /*04a8*/ 	.word	0x000000ff
        /*04ac*/ 	.word	0x000001b8
        /*04b0*/ 	.short	0x0100
        /*04b2*/ 	.byte	0x04
	.zero		1


	//   ....[57]....
        /*04b4*/ 	.word	0x00000f50
        /*04b8*/ 	.word	0x000000ff
        /*04bc*/ 	.word	0x000001c8
        /*04c0*/ 	.short	0x0100
        /*04c2*/ 	.byte	0x04
	.zero		1


	//   ....[58]....
        /*04c4*/ 	.word	0x00001060
        /*04c8*/ 	.word	0x000000ff
        /*04cc*/ 	.word	0x000001d0
        /*04d0*/ 	.short	0x0100
        /*04d2*/ 	.byte	0x06
	.zero		1


	//   ....[59]....
        /*04d4*/ 	.word	0x00001f70
        /*04d8*/ 	.word	0x00000000
        /*04dc*/ 	.word	0x000001c0
        /*04e0*/ 	.short	0x010a
        /*04e2*/ 	.byte	0xff
	.zero		1


	//   ....[60]....
        /*04e4*/ 	.word	0x00001f90
        /*04e8*/ 	.word	0x00000000
        /*04ec*/ 	.word	0x000001b0
        /*04f0*/ 	.short	0x0101
        /*04f2*/ 	.byte	0xff
	.zero		1


	//   ....[61]....
        /*04f4*/ 	.word	0x00002040
        /*04f8*/ 	.word	0x000000ff
        /*04fc*/ 	.word	0x00000080
        /*0500*/ 	.short	0x010a
        /*0502*/ 	.byte	0x04
	.zero		1


	//   ....[62]....
        /*0504*/ 	.word	0x00002110
        /*0508*/ 	.word	0x000000ff
        /*050c*/ 	.word	0x00000080
        /*0510*/ 	.short	0x010a
        /*0512*/ 	.byte	0x21
	.zero		1


	//   ....[63]....
        /*0514*/ 	.word	0x000022c0
        /*0518*/ 	.word	0x000000ff
        /*051c*/ 	.word	0x00000080
        /*0520*/ 	.short	0x010a
        /*0522*/ 	.byte	0x05
	.zero		1


	//   ....[64]....
        /*0524*/ 	.word	0x00002400
        /*0528*/ 	.word	0x000000ff
        /*052c*/ 	.word	0x00000148
        /*0530*/ 	.short	0x0101
        /*0532*/ 	.byte	0x0d
	.zero		1


	//   ....[65]....
        /*0534*/ 	.word	0x00002420
        /*0538*/ 	.word	0x000000ff
        /*053c*/ 	.word	0x00000080
        /*0540*/ 	.short	0x010a
        /*0542*/ 	.byte	0x04
	.zero		1


	//   ....[66]....
        /*0544*/ 	.word	0x000024a0
        /*0548*/ 	.word	0x000000ff
        /*054c*/ 	.word	0x00000080
        /*0550*/ 	.short	0x010a
        /*0552*/ 	.byte	0x11
	.zero		1


	//   ....[67]....
        /*0554*/ 	.word	0x00002630
        /*0558*/ 	.word	0x000000ff
        /*055c*/ 	.word	0x00000080
        /*0560*/ 	.short	0x010a
        /*0562*/ 	.byte	0x05
	.zero		1


	//   ....[68]....
        /*0564*/ 	.word	0x00002780
        /*0568*/ 	.word	0x00000003
        /*056c*/ 	.word	0x00000150
        /*0570*/ 	.short	0x010a
        /*0572*/ 	.byte	0xff
	.zero		1


	//   ....[69]....
        /*0574*/ 	.word	0x000028d0
        /*0578*/ 	.word	0x00000000
        /*057c*/ 	.word	0x00000000
        /*0580*/ 	.short	0x0101
        /*0582*/ 	.byte	0xff
	.zero		1


	//   ....[70]....
        /*0584*/ 	.word	0x00002e90
        /*0588*/ 	.word	0x000000ff
        /*058c*/ 	.word	0x00000000
        /*0590*/ 	.short	0x010a
        /*0592*/ 	.byte	0x04
	.zero		1


	//   ....[71]....
        /*0594*/ 	.word	0x00002f20
        /*0598*/ 	.word	0x000000ff
        /*059c*/ 	.word	0x00000000
        /*05a0*/ 	.short	0x010a
        /*05a2*/ 	.byte	0x05
	.zero		1


	//   ....[72]....
        /*05a4*/ 	.word	0x00002fb0
        /*05a8*/ 	.word	0x000000ff
        /*05ac*/ 	.word	0x00000000
        /*05b0*/ 	.short	0x010a
        /*05b2*/ 	.byte	0x05
	.zero		1


	//   ....[73]....
        /*05b4*/ 	.word	0x00003040
        /*05b8*/ 	.word	0x000000ff
        /*05bc*/ 	.word	0x00000000
        /*05c0*/ 	.short	0x010a
        /*05c2*/ 	.byte	0x05
	.zero		1


	//   ....[74]....
        /*05c4*/ 	.word	0x000030d0
        /*05c8*/ 	.word	0x000000ff
        /*05cc*/ 	.word	0x00000000
        /*05d0*/ 	.short	0x010a
        /*05d2*/ 	.byte	0x05
	.zero		1


	//   ....[75]....
        /*05d4*/ 	.word	0x00003160
        /*05d8*/ 	.word	0x000000ff
        /*05dc*/ 	.word	0x00000000
        /*05e0*/ 	.short	0x010a
        /*05e2*/ 	.byte	0x05
	.zero		1


	//   ....[76]....
        /*05e4*/ 	.word	0x000031f0
        /*05e8*/ 	.word	0x000000ff
        /*05ec*/ 	.word	0x00000000
        /*05f0*/ 	.short	0x010a
        /*05f2*/ 	.byte	0x05
	.zero		1


	//   ....[77]....
        /*05f4*/ 	.word	0x00003280
        /*05f8*/ 	.word	0x000000ff
        /*05fc*/ 	.word	0x00000000
        /*0600*/ 	.short	0x010a
        /*0602*/ 	.byte	0x05
	.zero		1


	//   ....[78]....
        /*0604*/ 	.word	0x00003310
        /*0608*/ 	.word	0x000000ff
        /*060c*/ 	.word	0x00000000
        /*0610*/ 	.short	0x010a
        /*0612*/ 	.byte	0x05
	.zero		1


	//   ....[79]....
        /*0614*/ 	.word	0x000033a0
        /*0618*/ 	.word	0x000000ff
        /*061c*/ 	.word	0x00000000
        /*0620*/ 	.short	0x010a
        /*0622*/ 	.byte	0x05
	.zero		1


	//   ....[80]....
        /*0624*/ 	.word	0x00003430
        /*0628*/ 	.word	0x000000ff
        /*062c*/ 	.word	0x00000000
        /*0630*/ 	.short	0x010a
        /*0632*/ 	.byte	0x05
	.zero		1


	//   ....[81]....
        /*0634*/ 	.word	0x000034c0
        /*0638*/ 	.word	0x000000ff
        /*063c*/ 	.word	0x00000000
        /*0640*/ 	.short	0x010a
        /*0642*/ 	.byte	0x05
	.zero		1


	//   ....[82]....
        /*0644*/ 	.word	0x00003550
        /*0648*/ 	.word	0x000000ff
        /*064c*/ 	.word	0x00000000
        /*0650*/ 	.short	0x010a
        /*0652*/ 	.byte	0x05
	.zero		1


	//   ....[83]....
        /*0654*/ 	.word	0x000035e0
        /*0658*/ 	.word	0x000000ff
        /*065c*/ 	.word	0x00000000
        /*0660*/ 	.short	0x010a
        /*0662*/ 	.byte	0x05
	.zero		1


	//   ....[84]....
        /*0664*/ 	.word	0x00003670
        /*0668*/ 	.word	0x000000ff
        /*066c*/ 	.word	0x00000000
        /*0670*/ 	.short	0x010a
        /*0672*/ 	.byte	0x05
	.zero		1


	//   ....[85]....
        /*0674*/ 	.word	0x00003710
        /*0678*/ 	.word	0x00000000
        /*067c*/ 	.word	0x00000000
        /*0680*/ 	.short	0x010a
        /*0682*/ 	.byte	0xff
	.zero		1


	//   ....[86]....
        /*0684*/ 	.word	0x00003850
        /*0688*/ 	.word	0x00000002
        /*068c*/ 	.word	0x000001b0
        /*0690*/ 	.short	0x010a
        /*0692*/ 	.byte	0xff
	.zero		1


	//   ....[87]....
        /*0694*/ 	.word	0x000038b0
        /*0698*/ 	.word	0x00000004
        /*069c*/ 	.word	0x00000000
        /*06a0*/ 	.short	0x0101
        /*06a2*/ 	.byte	0xff
	.zero		1


	//   ....[88]....
        /*06a4*/ 	.word	0x000038d0
        /*06a8*/ 	.word	0x000000ff
        /*06ac*/ 	.word	0x00000160
        /*06b0*/ 	.short	0x010a
        /*06b2*/ 	.byte	0x04
	.zero		1


	//   ....[89]....
        /*06b4*/ 	.word	0x000039f0
        /*06b8*/ 	.word	0x00000002
        /*06bc*/ 	.word	0x00000150
        /*06c0*/ 	.short	0x010a
        /*06c2*/ 	.byte	0xff
	.zero		1


	//   ....[90]....
        /*06c4*/ 	.word	0x00003b00
        /*06c8*/ 	.word	0x00000002
        /*06cc*/ 	.word	0x00000000
        /*06d0*/ 	.short	0x0101
        /*06d2*/ 	.byte	0xff
	.zero		1


	//   ....[91]....
        /*06d4*/ 	.word	0x00003b90
        /*06d8*/ 	.word	0x000000ff
        /*06dc*/ 	.word	0x00000160
        /*06e0*/ 	.short	0x0106
        /*06e2*/ 	.byte	0x04
	.zero		1


	//   ....[92]....
        /*06e4*/ 	.word	0x00003bb0
        /*06e8*/ 	.word	0x000000ff
        /*06ec*/ 	.word	0x00000160
        /*06f0*/ 	.short	0x010a
        /*06f2*/ 	.byte	0x04
	.zero		1


	//   ....[93]....
        /*06f4*/ 	.word	0x00003c40
        /*06f8*/ 	.word	0x000000ff
        /*06fc*/ 	.word	0x00000160
        /*0700*/ 	.short	0x0106
        /*0702*/ 	.byte	0x07
	.zero		1


	//   ....[94]....
        /*0704*/ 	.word	0x00003c80
        /*0708*/ 	.word	0x00000000
        /*070c*/ 	.word	0x00000160
        /*0710*/ 	.short	0x010a
        /*0712*/ 	.byte	0xff
	.zero		1


	//   ....[95]....
        /*0714*/ 	.word	0x00003ed0
        /*0718*/ 	.word	0x000000ff
        /*071c*/ 	.word	0x00000008
        /*0720*/ 	.short	0x010a
        /*0722*/ 	.byte	0x05
	.zero		1


	//   ....[96]....
        /*0724*/ 	.word	0x00003ef0
        /*0728*/ 	.word	0x000000ff
        /*072c*/ 	.word	0x00000008
        /*0730*/ 	.short	0x010a
        /*0732*/ 	.byte	0x05
	.zero		1


	//   ....[97]....
        /*0734*/ 	.word	0x00004080
        /*0738*/ 	.word	0x000000ff
        /*073c*/ 	.word	0x00000008
        /*0740*/ 	.short	0x010a
        /*0742*/ 	.byte	0x05
	.zero		1


	//   ....[98]....
        /*0744*/ 	.word	0x000040a0
        /*0748*/ 	.word	0x000000ff
        /*074c*/ 	.word	0x00000008
        /*0750*/ 	.short	0x010a
        /*0752*/ 	.byte	0x05
	.zero		1


	//   ....[99]....
        /*0754*/ 	.word	0x00004160
        /*0758*/ 	.word	0x000000ff
        /*075c*/ 	.word	0x00000000
        /*0760*/ 	.short	0x0101
        /*0762*/ 	.byte	0x04
	.zero		1


	//   ....[100]....
        /*0764*/ 	.word	0x00004460
        /*0768*/ 	.word	0x00000000
        /*076c*/ 	.word	0x00000150
        /*0770*/ 	.short	0x010a
        /*0772*/ 	.byte	0xff
	.zero		1


	//   ....[101]....
        /*0774*/ 	.word	0x00004520
        /*0778*/ 	.word	0x00000000
        /*077c*/ 	.word	0x00000000
        /*0780*/ 	.short	0x0101
        /*0782*/ 	.byte	0xff
	.zero		1


	//   ....[102]....
        /*0784*/ 	.word	0x000045e0
        /*0788*/ 	.word	0x000000ff
        /*078c*/ 	.word	0x00000000
        /*0790*/ 	.short	0x010a
        /*0792*/ 	.byte	0x04
	.zero		1


	//   ....[103]....
        /*0794*/ 	.word	0x000045f0
        /*0798*/ 	.word	0x000000ff
        /*079c*/ 	.word	0x00000190
        /*07a0*/ 	.short	0x010a
        /*07a2*/ 	.byte	0x17
	.zero		1


	//   ....[104]....
        /*07a4*/ 	.word	0x000046a0
        /*07a8*/ 	.word	0x000000ff
        /*07ac*/ 	.word	0x00000000
        /*07b0*/ 	.short	0x010a
        /*07b2*/ 	.byte	0x05
	.zero		1


	//   ....[105]....
        /*07b4*/ 	.word	0x000047e0
        /*07b8*/ 	.word	0x000000ff
        /*07bc*/ 	.word	0x00000000
        /*07c0*/ 	.short	0x010a
        /*07c2*/ 	.byte	0x04
	.zero		1


	//   ....[106]....
        /*07c4*/ 	.word	0x00004a30
        /*07c8*/ 	.word	0x000000ff
        /*07cc*/ 	.word	0x00000000
        /*07d0*/ 	.short	0x010a
        /*07d2*/ 	.byte	0x04
	.zero		1


	//   ....[107]....
        /*07d4*/ 	.word	0x00004ac0
        /*07d8*/ 	.word	0x000000ff
        /*07dc*/ 	.word	0x00000000
        /*07e0*/ 	.short	0x010a
        /*07e2*/ 	.byte	0x05
	.zero		1


	//   ....[108]....
        /*07e4*/ 	.word	0x00004b50
        /*07e8*/ 	.word	0x000000ff
        /*07ec*/ 	.word	0x00000000
        /*07f0*/ 	.short	0x010a
        /*07f2*/ 	.byte	0x05
	.zero		1


	//   ....[109]....
        /*07f4*/ 	.word	0x00004bf0
        /*07f8*/ 	.word	0x00000000
        /*07fc*/ 	.word	0x00000000
        /*0800*/ 	.short	0x010a
        /*0802*/ 	.byte	0xff
	.zero		1


	//   ....[110]....
        /*0804*/ 	.word	0x00004c30
        /*0808*/ 	.word	0x00000000
        /*080c*/ 	.word	0x00000000
        /*0810*/ 	.short	0x010a
        /*0812*/ 	.byte	0xff
	.zero		1


	//   ....[111]....
        /*0814*/ 	.word	0x00004ca0
        /*0818*/ 	.word	0x000000ff
        /*081c*/ 	.word	0x00000000
        /*0820*/ 	.short	0x0101
        /*0822*/ 	.byte	0x04
	.zero		1


	//   ....[112]....
        /*0824*/ 	.word	0x00004ce0
        /*0828*/ 	.word	0x000000ff
        /*082c*/ 	.word	0x000001d0
        /*0830*/ 	.short	0x010a
        /*0832*/ 	.byte	0x11
	.zero		1


	//   ....[113]....
        /*0834*/ 	.word	0x00004d30
        /*0838*/ 	.word	0x000000ff
        /*083c*/ 	.word	0x00000000
        /*0840*/ 	.short	0x0101
        /*0842*/ 	.byte	0x04
	.zero		1


	//   ....[114]....
        /*0844*/ 	.word	0x00005210
        /*0848*/ 	.word	0x0000000c
        /*084c*/ 	.word	0x00000150
        /*0850*/ 	.short	0x010a
        /*0852*/ 	.byte	0xff
	.zero		1


	//   ....[115]....
        /*0854*/ 	.word	0x00005380
        /*0858*/ 	.word	0x00000000
        /*085c*/ 	.word	0x00000000
        /*0860*/ 	.short	0x0101
        /*0862*/ 	.byte	0xff
	.zero		1


	//   ....[116]....
        /*0864*/ 	.word	0x00005810
        /*0868*/ 	.word	0x000000ff
        /*086c*/ 	.word	0x00000148
        /*0870*/ 	.short	0x010a
        /*0872*/ 	.byte	0x15
	.zero		1


	//   ....[117]....
        /*0874*/ 	.word	0x00005990
        /*0878*/ 	.word	0x000000ff
        /*087c*/ 	.word	0x00000120
        /*0880*/ 	.short	0x010a
        /*0882*/ 	.byte	0x15
	.zero		1


	//   ....[118]....
        /*0884*/ 	.word	0x00005b80
        /*0888*/ 	.word	0x000000ff
        /*088c*/ 	.word	0x00000100
        /*0890*/ 	.short	0x010b
        /*0892*/ 	.byte	0x15
	.zero		1


	//   ....[119]....
        /*0894*/ 	.word	0x00005b90
        /*0898*/ 	.word	0x000000ff
        /*089c*/ 	.word	0x00000000
        /*08a0*/ 	.short	0x0101
        /*08a2*/ 	.byte	0x2e
	.zero		1


	//   ....[120]....
        /*08a4*/ 	.word	0x00005ba0
        /*08a8*/ 	.word	0x000000ff
        /*08ac*/ 	.word	0x00000128
        /*08b0*/ 	.short	0x010a
        /*08b2*/ 	.byte	0x15
	.zero		1


	//   ....[121]....
        /*08b4*/ 	.word	0x00005d50
        /*08b8*/ 	.word	0x000000ff
        /*08bc*/ 	.word	0x00000108
        /*08c0*/ 	.short	0x010b
        /*08c2*/ 	.byte	0x15
	.zero		1


	//   ....[122]....
        /*08c4*/ 	.word	0x00005d60
        /*08c8*/ 	.word	0x000000ff
        /*08cc*/ 	.word	0x00000000
        /*08d0*/ 	.short	0x0101
        /*08d2*/ 	.byte	0x27
	.zero		1


	//   ....[123]....
        /*08d4*/ 	.word	0x00005d70
        /*08d8*/ 	.word	0x000000ff
        /*08dc*/ 	.word	0x00000130
        /*08e0*/ 	.short	0x010a
        /*08e2*/ 	.byte	0x15
	.zero		1


	//   ....[124]....
        /*08e4*/ 	.word	0x00005f20
        /*08e8*/ 	.word	0x000000ff
        /*08ec*/ 	.word	0x00000110
        /*08f0*/ 	.short	0x010b
        /*08f2*/ 	.byte	0x15
	.zero		1


	//   ....[125]....
        /*08f4*/ 	.word	0x00005f30
        /*08f8*/ 	.word	0x000000ff
        /*08fc*/ 	.word	0x00000000
        /*0900*/ 	.short	0x0101
        /*0902*/ 	.byte	0x26
	.zero		1


	//   ....[126]....
        /*0904*/ 	.word	0x00005f40
        /*0908*/ 	.word	0x000000ff
        /*090c*/ 	.word	0x00000138
        /*0910*/ 	.short	0x010a
        /*0912*/ 	.byte	0x15
	.zero		1


	//   ....[127]....
        /*0914*/ 	.word	0x00006190
        /*0918*/ 	.word	0x000000ff
        /*091c*/ 	.word	0x00000118
        /*0920*/ 	.short	0x010b
        /*0922*/ 	.byte	0x15
	.zero		1


	//   ....[128]....
        /*0924*/ 	.word	0x000061a0
        /*0928*/ 	.word	0x000000ff
        /*092c*/ 	.word	0x00000000
        /*0930*/ 	.short	0x0101
        /*0932*/ 	.byte	0x25
	.zero		1


	//   ....[129]....
        /*0934*/ 	.word	0x000061e0
        /*0938*/ 	.word	0x000000ff
        /*093c*/ 	.word	0x00000120
        /*0940*/ 	.short	0x010a
        /*0942*/ 	.byte	0x15
	.zero		1


	//   ....[130]....
        /*0944*/ 	.word	0x00006200
        /*0948*/ 	.word	0x000000ff
        /*094c*/ 	.word	0x00000128
        /*0950*/ 	.short	0x010a
        /*0952*/ 	.byte	0x15
	.zero		1


	//   ....[131]....
        /*0954*/ 	.word	0x00006220
        /*0958*/ 	.word	0x000000ff
        /*095c*/ 	.word	0x00000130
        /*0960*/ 	.short	0x010a
        /*0962*/ 	.byte	0x15
	.zero		1


	//   ....[132]....
        /*0964*/ 	.word	0x00006260
        /*0968*/ 	.word	0x00000000
        /*096c*/ 	.word	0x00000138
        /*0970*/ 	.short	0x010a
        /*0972*/ 	.byte	0xff
	.zero		1


	//   ....[133]....
        /*0974*/ 	.word	0x000065d0
        /*0978*/ 	.word	0x00000003
        /*097c*/ 	.word	0x00000150
        /*0980*/ 	.short	0x010a
        /*0982*/ 	.byte	0xff
	.zero		1


	//   ....[134]....
        /*0984*/ 	.word	0x00006750
        /*0988*/ 	.word	0x00000000
        /*098c*/ 	.word	0x00000000
        /*0990*/ 	.short	0x0101
        /*0992*/ 	.byte	0xff
	.zero		1


	//   ....[135]....
        /*0994*/ 	.word	0x00007270
        /*0998*/ 	.word	0x000000ff
        /*099c*/ 	.word	0x00000100
        /*09a0*/ 	.short	0x010a
        /*09a2*/ 	.byte	0x2b
	.zero		1


	//   ....[136]....
        /*09a4*/ 	.word	0x00007290
        /*09a8*/ 	.word	0x00000065
        /*09ac*/ 	.word	0x00000170
        /*09b0*/ 	.short	0x010a
        /*09b2*/ 	.byte	0xff
	.zero		1


	//   ....[137]....
        /*09b4*/ 	.word	0x00007380
        /*09b8*/ 	.word	0x000000ff
        /*09bc*/ 	.word	0x00000100
        /*09c0*/ 	.short	0x010a
        /*09c2*/ 	.byte	0x2b
	.zero		1


	//   ....[138]....
        /*09c4*/ 	.word	0x00007470
        /*09c8*/ 	.word	0x00000065
        /*09cc*/ 	.word	0x00000170
        /*09d0*/ 	.short	0x010a
        /*09d2*/ 	.byte	0xff
	.zero		1


	//   ....[139]....
        /*09d4*/ 	.word	0x00007f80
        /*09d8*/ 	.word	0x00000000
        /*09dc*/ 	.word	0x00000000
        /*09e0*/ 	.short	0x0101
        /*09e2*/ 	.byte	0xff
	.zero		1


	//   ....[140]....
        /*09e4*/ 	.word	0x00007f90
        /*09e8*/ 	.word	0x00000003
        /*09ec*/ 	.word	0x00000100
        /*09f0*/ 	.short	0x010a
        /*09f2*/ 	.byte	0xff
	.zero		1


	//   ....[141]....
        /*09f4*/ 	.word	0x00008070
        /*09f8*/ 	.word	0x00000003
        /*09fc*/ 	.word	0x00000100
        /*0a00*/ 	.short	0x010a
        /*0a02*/ 	.byte	0xff
	.zero		1


	//   ....[142]....
        /*0a04*/ 	.word	0x00008c20
        /*0a08*/ 	.word	0x0000003d
        /*0a0c*/ 	.word	0x00000000
        /*0a10*/ 	.short	0x0101
        /*0a12*/ 	.byte	0xff
	.zero		1


	//   ....[143]....
        /*0a14*/ 	.word	0x00008c40
        /*0a18*/ 	.word	0x0000003e
        /*0a1c*/ 	.word	0x00000100
        /*0a20*/ 	.short	0x010a
        /*0a22*/ 	.byte	0xff
	.zero		1


	//   ....[144]....
        /*0a24*/ 	.word	0x00008d10
        /*0a28*/ 	.word	0x0000003e
        /*0a2c*/ 	.word	0x00000100
        /*0a30*/ 	.short	0x010a
        /*0a32*/ 	.byte	0xff
	.zero		1


	//   ....[145]....
        /*0a34*/ 	.word	0x000098b0
        /*0a38*/ 	.word	0x0000003d
        /*0a3c*/ 	.word	0x00000000
        /*0a40*/ 	.short	0x0101
        /*0a42*/ 	.byte	0xff
	.zero		1


	//   ....[146]....
        /*0a44*/ 	.word	0x000098d0
        /*0a48*/ 	.word	0x0000003e
        /*0a4c*/ 	.word	0x00000100
        /*0a50*/ 	.short	0x010a
        /*0a52*/ 	.byte	0xff
	.zero		1


	//   ....[147]....
        /*0a54*/ 	.word	0x000099a0
        /*0a58*/ 	.word	0x0000003e
        /*0a5c*/ 	.word	0x00000100
        /*0a60*/ 	.short	0x010a
        /*0a62*/ 	.byte	0xff
	.zero		1


	//   ....[148]....
        /*0a64*/ 	.word	0x00009c70
        /*0a68*/ 	.word	0x00000065
        /*0a6c*/ 	.word	0x00000000
        /*0a70*/ 	.short	0x0101
        /*0a72*/ 	.byte	0xff
	.zero		1


	//   ....[149]....
        /*0a74*/ 	.word	0x0000a590
        /*0a78*/ 	.word	0x00000003
        /*0a7c*/ 	.word	0x00000000
        /*0a80*/ 	.short	0x0101
        /*0a82*/ 	.byte	0xff
	.zero		1


	//   ....[150]....
        /*0a84*/ 	.word	0x0000a850
        /*0a88*/ 	.word	0x000000ff
        /*0a8c*/ 	.word	0x00000000
        /*0a90*/ 	.short	0x0101
        /*0a92*/ 	.byte	0x06
	.zero		1


	//   ....[151]....
        /*0a94*/ 	.word	0x0000a870
        /*0a98*/ 	.word	0x00000000
        /*0a9c*/ 	.word	0x000001c0
        /*0aa0*/ 	.short	0x010a
        /*0aa2*/ 	.byte	0xff
	.zero		1


	//   ....[152]....
        /*0aa4*/ 	.word	0x0000a8d0
        /*0aa8*/ 	.word	0x00000000
        /*0aac*/ 	.word	0x00000080
        /*0ab0*/ 	.short	0x010a
        /*0ab2*/ 	.byte	0xff
	.zero		1


	//   ....[153]....
        /*0ab4*/ 	.word	0x0000a930
        /*0ab8*/ 	.word	0x00000000
        /*0abc*/ 	.word	0x00000080
        /*0ac0*/ 	.short	0x010a
        /*0ac2*/ 	.byte	0xff
	.zero		1


	//   ....[154]....
        /*0ac4*/ 	.word	0x0000a980
        /*0ac8*/ 	.word	0x00000003
        /*0acc*/ 	.word	0x00000150
        /*0ad0*/ 	.short	0x010a
        /*0ad2*/ 	.byte	0xff
	.zero		1


	//   ....[155]....
        /*0ad4*/ 	.word	0x0000a9e0
        /*0ad8*/ 	.word	0x00000000
        /*0adc*/ 	.word	0x00000000
        /*0ae0*/ 	.short	0x010a
        /*0ae2*/ 	.byte	0xff
	.zero		1


	//   ....[156]....
        /*0ae4*/ 	.word	0x0000aa40
        /*0ae8*/ 	.word	0x00000000
        /*0aec*/ 	.word	0x00000000
        /*0af0*/ 	.short	0x010a
        /*0af2*/ 	.byte	0xff
	.zero		1


	//   ....[157]....
        /*0af4*/ 	.word	0x0000aaa0
        /*0af8*/ 	.word	0x00000000
        /*0afc*/ 	.word	0x00000000
        /*0b00*/ 	.short	0x010a
        /*0b02*/ 	.byte	0xff
	.zero		1


	//   ....[158]....
        /*0b04*/ 	.word	0x0000ab00
        /*0b08*/ 	.word	0x00000000
        /*0b0c*/ 	.word	0x00000000
        /*0b10*/ 	.short	0x010a
        /*0b12*/ 	.byte	0xff
	.zero		1


	//   ....[159]....
        /*0b14*/ 	.word	0x0000ab60
        /*0b18*/ 	.word	0x00000000
        /*0b1c*/ 	.word	0x00000000
        /*0b20*/ 	.short	0x010a
        /*0b22*/ 	.byte	0xff
	.zero		1


	//   ....[160]....
        /*0b24*/ 	.word	0x0000abc0
        /*0b28*/ 	.word	0x00000000
        /*0b2c*/ 	.word	0x00000000
        /*0b30*/ 	.short	0x010a
        /*0b32*/ 	.byte	0xff
	.zero		1


	//   ....[161]....
        /*0b34*/ 	.word	0x0000ac20
        /*0b38*/ 	.word	0x00000000
        /*0b3c*/ 	.word	0x00000000
        /*0b40*/ 	.short	0x010a
        /*0b42*/ 	.byte	0xff
	.zero		1


	//   ....[162]....
        /*0b44*/ 	.word	0x0000ac80
        /*0b48*/ 	.word	0x00000000
        /*0b4c*/ 	.word	0x00000000
        /*0b50*/ 	.short	0x010a
        /*0b52*/ 	.byte	0xff
	.zero		1


	//   ....[163]....
        /*0b54*/ 	.word	0x0000ace0
        /*0b58*/ 	.word	0x00000000
        /*0b5c*/ 	.word	0x00000000
        /*0b60*/ 	.short	0x010a
        /*0b62*/ 	.byte	0xff
	.zero		1


	//   ....[164]....
        /*0b64*/ 	.word	0x0000ad40
        /*0b68*/ 	.word	0x00000000
        /*0b6c*/ 	.word	0x00000000
        /*0b70*/ 	.short	0x010a
        /*0b72*/ 	.byte	0xff
	.zero		1


	//   ....[165]....
        /*0b74*/ 	.word	0x0000ada0
        /*0b78*/ 	.word	0x00000000
        /*0b7c*/ 	.word	0x00000000
        /*0b80*/ 	.short	0x010a
        /*0b82*/ 	.byte	0xff
	.zero		1


	//   ....[166]....
        /*0b84*/ 	.word	0x0000ae00
        /*0b88*/ 	.word	0x00000000
        /*0b8c*/ 	.word	0x00000000
        /*0b90*/ 	.short	0x010a
        /*0b92*/ 	.byte	0xff
	.zero		1


	//   ....[167]....
        /*0b94*/ 	.word	0x0000ae60
        /*0b98*/ 	.word	0x00000000
        /*0b9c*/ 	.word	0x00000000
        /*0ba0*/ 	.short	0x010a
        /*0ba2*/ 	.byte	0xff
	.zero		1


	//   ....[168]....
        /*0ba4*/ 	.word	0x0000aec0
        /*0ba8*/ 	.word	0x00000000
        /*0bac*/ 	.word	0x00000000
        /*0bb0*/ 	.short	0x010a
        /*0bb2*/ 	.byte	0xff
	.zero		1


	//   ....[169]....
        /*0bb4*/ 	.word	0x0000af20
        /*0bb8*/ 	.word	0x00000000
        /*0bbc*/ 	.word	0x00000000
        /*0bc0*/ 	.short	0x010a
        /*0bc2*/ 	.byte	0xff
	.zero		1


	//   ....[170]....
        /*0bc4*/ 	.word	0x0000af70
        /*0bc8*/ 	.word	0x00000002
        /*0bcc*/ 	.word	0x000001b0
        /*0bd0*/ 	.short	0x010a
        /*0bd2*/ 	.byte	0xff
	.zero		1


	//   ....[171]....
        /*0bd4*/ 	.word	0x0000afd0
        /*0bd8*/ 	.word	0x00000002
        /*0bdc*/ 	.word	0x00000160
        /*0be0*/ 	.short	0x010a
        /*0be2*/ 	.byte	0xff
	.zero		1


	//   ....[172]....
        /*0be4*/ 	.word	0x0000b020
        /*0be8*/ 	.word	0x00000002
        /*0bec*/ 	.word	0x00000150
        /*0bf0*/ 	.short	0x010a
        /*0bf2*/ 	.byte	0xff
	.zero		1


	//   ....[173]....
        /*0bf4*/ 	.word	0x0000b080
        /*0bf8*/ 	.word	0x00000000
        /*0bfc*/ 	.word	0x00000160
        /*0c00*/ 	.short	0x010a
        /*0c02*/ 	.byte	0xff
	.zero		1


	//   ....[174]....
        /*0c04*/ 	.word	0x0000b0e0
        /*0c08*/ 	.word	0x00000000
        /*0c0c*/ 	.word	0x00000008
        /*0c10*/ 	.short	0x010a
        /*0c12*/ 	.byte	0xff
	.zero		1


	//   ....[175]....
        /*0c14*/ 	.word	0x0000b1d0
        /*0c18*/ 	.word	0x00000000
        /*0c1c*/ 	.word	0x00000008
        /*0c20*/ 	.short	0x010a
        /*0c22*/ 	.byte	0xff
	.zero		1


	//   ....[176]....
        /*0c24*/ 	.word	0x0000b220
        /*0c28*/ 	.word	0x00000000
        /*0c2c*/ 	.word	0x00000150
        /*0c30*/ 	.short	0x010a
        /*0c32*/ 	.byte	0xff
	.zero		1


	//   ....[177]....
        /*0c34*/ 	.word	0x0000b280
        /*0c38*/ 	.word	0x00000000
        /*0c3c*/ 	.word	0x00000190
        /*0c40*/ 	.short	0x010a
        /*0c42*/ 	.byte	0xff
	.zero		1


	//   ....[178]....
        /*0c44*/ 	.word	0x0000b2e0
        /*0c48*/ 	.word	0x00000000
        /*0c4c*/ 	.word	0x00000000
        /*0c50*/ 	.short	0x010a
        /*0c52*/ 	.byte	0xff
	.zero		1


	//   ....[179]....
        /*0c54*/ 	.word	0x0000b340
        /*0c58*/ 	.word	0x00000000
        /*0c5c*/ 	.word	0x00000000
        /*0c60*/ 	.short	0x010a
        /*0c62*/ 	.byte	0xff
	.zero		1


	//   ....[180]....
        /*0c64*/ 	.word	0x0000b3a0
        /*0c68*/ 	.word	0x00000000
        /*0c6c*/ 	.word	0x00000000
        /*0c70*/ 	.short	0x010a
        /*0c72*/ 	.byte	0xff
	.zero		1


	//   ....[181]....
        /*0c74*/ 	.word	0x0000b400
        /*0c78*/ 	.word	0x00000000
        /*0c7c*/ 	.word	0x00000000
        /*0c80*/ 	.short	0x010a
        /*0c82*/ 	.byte	0xff
	.zero		1


	//   ....[182]....
        /*0c84*/ 	.word	0x0000b460
        /*0c88*/ 	.word	0x00000000
        /*0c8c*/ 	.word	0x000001d0
        /*0c90*/ 	.short	0x010a
        /*0c92*/ 	.byte	0xff
	.zero		1


	//   ....[183]....
        /*0c94*/ 	.word	0x0000b4b0
        /*0c98*/ 	.word	0x0000000c
        /*0c9c*/ 	.word	0x00000150
        /*0ca0*/ 	.short	0x010a
        /*0ca2*/ 	.byte	0xff
	.zero		1


	//   ....[184]....
        /*0ca4*/ 	.word	0x0000b510
        /*0ca8*/ 	.word	0x00000000
        /*0cac*/ 	.word	0x00000148
        /*0cb0*/ 	.short	0x010a
        /*0cb2*/ 	.byte	0xff
	.zero		1


	//   ....[185]....
        /*0cb4*/ 	.word	0x0000b570
        /*0cb8*/ 	.word	0x00000000
        /*0cbc*/ 	.word	0x00000120
        /*0cc0*/ 	.short	0x010a
        /*0cc2*/ 	.byte	0xff
	.zero		1


	//   ....[186]....
        /*0cc4*/ 	.word	0x0000b5d0
        /*0cc8*/ 	.word	0x00000000
        /*0ccc*/ 	.word	0x00000128
        /*0cd0*/ 	.short	0x010a
        /*0cd2*/ 	.byte	0xff
	.zero		1


	//   ....[187]....
        /*0cd4*/ 	.word	0x0000b630
        /*0cd8*/ 	.word	0x00000000
        /*0cdc*/ 	.word	0x00000130
        /*0ce0*/ 	.short	0x010a
        /*0ce2*/ 	.byte	0xff
	.zero		1


	//   ....[188]....
        /*0ce4*/ 	.word	0x0000b690
        /*0ce8*/ 	.word	0x00000000
        /*0cec*/ 	.word	0x00000138
        /*0cf0*/ 	.short	0x010a
        /*0cf2*/ 	.byte	0xff
	.zero		1


	//   ....[189]....
        /*0cf4*/ 	.word	0x0000b6f0
        /*0cf8*/ 	.word	0x00000000
        /*0cfc*/ 	.word	0x00000120
        /*0d00*/ 	.short	0x010a
        /*0d02*/ 	.byte	0xff
	.zero		1


	//   ....[190]....
        /*0d04*/ 	.word	0x0000b750
        /*0d08*/ 	.word	0x00000000
        /*0d0c*/ 	.word	0x00000128
        /*0d10*/ 	.short	0x010a
        /*0d12*/ 	.byte	0xff
	.zero		1


	//   ....[191]....
        /*0d14*/ 	.word	0x0000b7b0
        /*0d18*/ 	.word	0x00000000
        /*0d1c*/ 	.word	0x00000130
        /*0d20*/ 	.short	0x010a
        /*0d22*/ 	.byte	0xff
	.zero		1


	//   ....[192]....
        /*0d24*/ 	.word	0x0000b800
        /*0d28*/ 	.word	0x00000003
        /*0d2c*/ 	.word	0x00000150
        /*0d30*/ 	.short	0x010a
        /*0d32*/ 	.byte	0xff
	.zero		1


	//   ....[193]....
        /*0d34*/ 	.word	0x0000b860
        /*0d38*/ 	.word	0x00000002
        /*0d3c*/ 	.word	0x00000100
        /*0d40*/ 	.short	0x010a
        /*0d42*/ 	.byte	0xff
	.zero		1


	//   ....[194]....
        /*0d44*/ 	.word	0x0000b8b0
        /*0d48*/ 	.word	0x00000065
        /*0d4c*/ 	.word	0x00000170
        /*0d50*/ 	.short	0x010a
        /*0d52*/ 	.byte	0xff
	.zero		1


	//   ....[195]....
        /*0d54*/ 	.word	0x0000b900
        /*0d58*/ 	.word	0x00000003
        /*0d5c*/ 	.word	0x00000100
        /*0d60*/ 	.short	0x010a
        /*0d62*/ 	.byte	0xff
	.zero		1


	//   ....[196]....
        /*0d64*/ 	.word	0x0000b950
        /*0d68*/ 	.word	0x0000003e
        /*0d6c*/ 	.word	0x00000100
        /*0d70*/ 	.short	0x010a
        /*0d72*/ 	.byte	0xff
	.zero		1


	//   ....[197]....
        /*0d74*/ 	.word	0x0000b9a0
        /*0d78*/ 	.word	0x0000003e
        /*0d7c*/ 	.word	0x00000100
        /*0d80*/ 	.short	0x010a
        /*0d82*/ 	.byte	0xff
	.zero		1


	//----- nvinfo : EIATTR_NUM_MBARRIERS
	.align		4
.L_47:
        /*0d84*/ 	.byte	0x03, 0x38
        /*0d86*/ 	.short	0x003b


	//----- nvinfo : EIATTR_EXIT_INSTR_OFFSETS
	.align		4
        /*0d88*/ 	.byte	0x04, 0x1c
        /*0d8a*/ 	.short	(.L_49 - .L_48)


	//   ....[0]....
.L_48:
        /*0d8c*/ 	.word	0x00003740


	//   ....[1]....
        /*0d90*/ 	.word	0x00003c50


	//   ....[2]....
        /*0d94*/ 	.word	0x00003cb0


	//   ....[3]....
        /*0d98*/ 	.word	0x00004f60


	//   ....[4]....
        /*0d9c*/ 	.word	0x00006290


	//   ....[5]....
        /*0da0*/ 	.word	0x000062d0


	//   ....[6]....
        /*0da4*/ 	.word	0x0000a740


	//   ....[7]....
        /*0da8*/ 	.word	0x0000a7b0


	//   ....[8]....
        /*0dac*/ 	.word	0x0000a7e0


	//   ....[9]....
        /*0db0*/ 	.word	0x0000a860


	//----- nvinfo : EIATTR_MAX_THREADS
	.align		4
.L_49:
        /*0db4*/ 	.byte	0x04, 0x05
        /*0db6*/ 	.short	(.L_51 - .L_50)
.L_50:
        /*0db8*/ 	.word	0x00000100
        /*0dbc*/ 	.word	0x00000001
        /*0dc0*/ 	.word	0x00000001


	//----- nvinfo : EIATTR_CRS_STACK_SIZE
	.align		4
.L_51:
        /*0dc4*/ 	.byte	0x04, 0x1e
        /*0dc6*/ 	.short	(.L_53 - .L_52)
.L_52:
        /*0dc8*/ 	.word	0x00000000


	//----- nvinfo : EIATTR_CBANK_PARAM_SIZE
	.align		4
.L_53:
        /*0dcc*/ 	.byte	0x03, 0x19
        /*0dce*/ 	.short	0x0800


	//----- nvinfo : EIATTR_PARAM_CBANK
	.align		4
        /*0dd0*/ 	.byte	0x04, 0x0a
        /*0dd2*/ 	.short	(.L_55 - .L_54)
	.align		4
.L_54:
        /*0dd4*/ 	.word	index@(.nv.constant0._ZN7cutlass13device_kernelINS_4gemm6kernel13GemmUniversalIN4cute5tupleIJiiiiEEENS1_10collective13CollectiveMmaINS1_35MainloopSm100TmaUmmaWarpSpecializedILi16ELi2ELi4ENS5_IJNS4_1CILi4EEESB_NSA_ILi1EEEEEEEENS5_IJNSA_ILi128EEENSA_ILi256EEENSA_ILi32EEEEEENS_6half_tENS5_IJlSC_lEEESJ_SK_NS4_8TiledMMAINS4_8MMA_AtomIJNS4_26SM100_MMA_F16BF16_2x1SM_SSISJ_SJ_fLi128ELi256ELNS4_4UMMA5MajorE0ELSP_0ELNSO_7ScaleInE0ELSQ_0EEEEEENS4_6LayoutINS5_IJSC_SC_SC_EEENS5_IJNSA_ILi0EEESV_SV_EEEEENS5_IJNS4_10UnderscoreESY_SY_EEEEENS4_28SM100_TMA_2SM_LOAD_MULTICASTENS4_14ComposedLayoutINS4_7SwizzleILi2ELi4ELi3EEENS4_18smem_ptr_flag_bitsILi16EEENST_INS5_IJNSA_ILi8EEESH_EEENS5_IJSH_SC_EEEEEEEvNS4_8identityES11_S1B_vS1C_EENS_8epilogue10collective18CollectiveEpilogueINS1E_23Sm100TmaWarpSpecializedILi4ELi2ELi32ELb1ELb0EEEJNS5_IJNSA_ILi64EEESG_SH_EEENS5_IJNST_IS1J_SC_EENST_INS5_IJSH_NSA_ILi2EEEEEENS5_IJSC_SF_EEEEEEEESJ_SK_SJ_SK_NS1E_6fusion15FusionCallbacksIS1I_NS1R_17LinearCombinationISJ_fSJ_fLNS_15FloatRoundStyleE2EEES1K_S1Q_JEEENS4_5SM1004TMEM4LOAD26SM100_TMEM_LOAD_32dp32b32xENS4_13SM90_TMA_LOADES1B_NS4_39AutoVectorizingCopyWithAssumedAlignmentILi128EEENS4_14SM90_TMA_STOREES1B_S23_S23_EEEvvEEEEvNT_6ParamsE)
        /*0dd8*/ 	.short	0x0380
        /*0dda*/ 	.short	0x0800


	//----- nvinfo : EIATTR_SW_WAR
	.align		4
.L_55:
        /*0ddc*/ 	.byte	0x04, 0x36
        /*0dde*/ 	.short	(.L_57 - .L_56)
.L_56:
        /*0de0*/ 	.word	0x00000008
.L_57:


//--------------------- .nv.callgraph             --------------------------
	.section	.nv.callgraph,"",@"SHT_CUDA_CALLGRAPH"
	.align	4
	.sectionentsize	8
	.align		4
        /*0000*/ 	.word	0x00000000
	.align		4
        /*0004*/ 	.word	0xffffffff
	.align		4
        /*0008*/ 	.word	index@(_ZN7cutlass13device_kernelINS_4gemm6kernel13GemmUniversalIN4cute5tupleIJiiiiEEENS1_10collective13CollectiveMmaINS1_35MainloopSm100TmaUmmaWarpSpecializedILi16ELi2ELi4ENS5_IJNS4_1CILi4EEESB_NSA_ILi1EEEEEEEENS5_IJNSA_ILi128EEENSA_ILi256EEENSA_ILi32EEEEEENS_6half_tENS5_IJlSC_lEEESJ_SK_NS4_8TiledMMAINS4_8MMA_AtomIJNS4_26SM100_MMA_F16BF16_2x1SM_SSISJ_SJ_fLi128ELi256ELNS4_4UMMA5MajorE0ELSP_0ELNSO_7ScaleInE0ELSQ_0EEEEEENS4_6LayoutINS5_IJSC_SC_SC_EEENS5_IJNSA_ILi0EEESV_SV_EEEEENS5_IJNS4_10UnderscoreESY_SY_EEEEENS4_28SM100_TMA_2SM_LOAD_MULTICASTENS4_14ComposedLayoutINS4_7SwizzleILi2ELi4ELi3EEENS4_18smem_ptr_flag_bitsILi16EEENST_INS5_IJNSA_ILi8EEESH_EEENS5_IJSH_SC_EEEEEEEvNS4_8identityES11_S1B_vS1C_EENS_8epilogue10collective18CollectiveEpilogueINS1E_23Sm100TmaWarpSpecializedILi4ELi2ELi32ELb1ELb0EEEJNS5_IJNSA_ILi64EEESG_SH_EEENS5_IJNST_IS1J_SC_EENST_INS5_IJSH_NSA_ILi2EEEEEENS5_IJSC_SF_EEEEEEEESJ_SK_SJ_SK_NS1E_6fusion15FusionCallbacksIS1I_NS1R_17LinearCombinationISJ_fSJ_fLNS_15FloatRoundStyleE2EEES1K_S1Q_JEEENS4_5SM1004TMEM4LOAD26SM100_TMEM_LOAD_32dp32b32xENS4_13SM90_TMA_LOADES1B_NS4_39AutoVectorizingCopyWithAssumedAlignmentILi128EEENS4_14SM90_TMA_STOREES1B_S23_S23_EEEvvEEEEvNT_6ParamsE)
	.align		4
        /*000c*/ 	.word	index@(__assertfail)
	.align		4
        /*0010*/ 	.word	0x00000000
	.align		4
        /*0014*/ 	.word	0xfffffffe
	.align		4
        /*0018*/ 	.word	0x00000000
	.align		4
        /*001c*/ 	.word	0xfffffffd
	.align		4
        /*0020*/ 	.word	0x00000000
	.align		4
        /*0024*/ 	.word	0xfffffffc


//--------------------- .nv.constant4             --------------------------
	.section	.nv.constant4,"a",@progbits
	.align	8
	.align		8
.nv.constant4:
        /*0000*/ 	.dword	__assertfail
	.align		8
        /*0008*/ 	.dword	__unnamed_1
	.align		8
        /*0010*/ 	.dword	__unnamed_2
	.align		8
        /*0018*/ 	.dword	_ZN40_INTERNAL_655c9027_4_k_cu_9601f2cd_343774cuda3std3__45__cpo5beginE
	.align		8
        /*0020*/ 	.dword	_ZN40_INTERNAL_655c9027_4_k_cu_9601f2cd_343774cuda3std3__45__cpo3endE
	.align		8
        /*0028*/ 	.dword	_ZN40_INTERNAL_655c9027_4_k_cu_9601f2cd_343774cuda3std3__45__cpo6cbeginE
	.align		8
        /*0030*/ 	.dword	_ZN40_INTERNAL_655c9027_4_k_cu_9601f2cd_343774cuda3std3__45__cpo4cendE
	.align		8
        /*0038*/ 	.dword	_ZN40_INTERNAL_655c9027_4_k_cu_9601f2cd_343774cuda3std3__442_GLOBAL__N__655c9027_4_k_cu_9601f2cd_343776ignoreE
	.align		8
        /*0040*/ 	.dword	_ZN40_INTERNAL_655c9027_4_k_cu_9601f2cd_343774cuda3std3__419piecewise_constructE
	.align		8
        /*0048*/ 	.dword	_ZN40_INTERNAL_655c9027_4_k_cu_9601f2cd_343774cuda3std3__48in_placeE
	.align		8
        /*0050*/ 	.dword	_ZN40_INTERNAL_655c9027_4_k_cu_9601f2cd_343774cuda3std6ranges3__45__cpo4swapE
	.align		8
        /*0058*/ 	.dword	_ZN40_INTERNAL_655c9027_4_k_cu_9601f2cd_343774cuda3std6ranges3__45__cpo9iter_moveE
	.align		8
        /*0060*/ 	.dword	_ZN40_INTERNAL_655c9027_4_k_cu_9601f2cd_343774cute7productE
	.align		8
        /*0068*/ 	.dword	_ZN40_INTERNAL_655c9027_4_k_cu_9601f2cd_343774cute1_E
	.align		8
        /*0070*/ 	.dword	$str$25
	.align		8
        /*0078*/ 	.dword	$str$26
	.align		8
        /*0080*/ 	.dword	$str$27
	.align		8
        /*0088*/ 	.dword	$str$28


//--------------------- .text._ZN7cutlass13device_kernelINS_4gemm6kernel13GemmUniversalIN4cute5tupleIJiiiiEEENS1_10collective13CollectiveMmaINS1_35MainloopSm100TmaUmmaWarpSpecializedILi16ELi2ELi4ENS5_IJNS4_1CILi4EEESB_NSA_ILi1EEEEEEEENS5_IJNSA_ILi128EEENSA_ILi256EEENSA_ILi32EEEEEENS_6half_tENS5_IJlSC_lEEESJ_SK_NS4_8TiledMMAINS4_8MMA_AtomIJNS4_26SM100_MMA_F16BF16_2x1SM_SSISJ_SJ_fLi128ELi256ELNS4_4UMMA5MajorE0ELSP_0ELNSO_7ScaleInE0ELSQ_0EEEEEENS4_6LayoutINS5_IJSC_SC_SC_EEENS5_IJNSA_ILi0EEESV_SV_EEEEENS5_IJNS4_10UnderscoreESY_SY_EEEEENS4_28SM100_TMA_2SM_LOAD_MULTICASTENS4_14ComposedLayoutINS4_7SwizzleILi2ELi4ELi3EEENS4_18smem_ptr_flag_bitsILi16EEENST_INS5_IJNSA_ILi8EEESH_EEENS5_IJSH_SC_EEEEEEEvNS4_8identityES11_S1B_vS1C_EENS_8epilogue10collective18CollectiveEpilogueINS1E_23Sm100TmaWarpSpecializedILi4ELi2ELi32ELb1ELb0EEEJNS5_IJNSA_ILi64EEESG_SH_EEENS5_IJNST_IS1J_SC_EENST_INS5_IJSH_NSA_ILi2EEEEEENS5_IJSC_SF_EEEEEEEESJ_SK_SJ_SK_NS1E_6fusion15FusionCallbacksIS1I_NS1R_17LinearCombinationISJ_fSJ_fLNS_15FloatRoundStyleE2EEES1K_S1Q_JEEENS4_5SM1004TMEM4LOAD26SM100_TMEM_LOAD_32dp32b32xENS4_13SM90_TMA_LOADES1B_NS4_39AutoVectorizingCopyWithAssumedAlignmentILi128EEENS4_14SM90_TMA_STOREES1B_S23_S23_EEEvvEEEEvNT_6ParamsE --------------------------
	.section	.text._ZN7cutlass13device_kernelINS_4gemm6kernel13GemmUniversalIN4cute5tupleIJiiiiEEENS1_10collective13CollectiveMmaINS1_35MainloopSm100TmaUmmaWarpSpecializedILi16ELi2ELi4ENS5_IJNS4_1CILi4EEESB_NSA_ILi1EEEEEEEENS5_IJNSA_ILi128EEENSA_ILi256EEENSA_ILi32EEEEEENS_6half_tENS5_IJlSC_lEEESJ_SK_NS4_8TiledMMAINS4_8MMA_AtomIJNS4_26SM100_MMA_F16BF16_2x1SM_SSISJ_SJ_fLi128ELi256ELNS4_4UMMA5MajorE0ELSP_0ELNSO_7ScaleInE0ELSQ_0EEEEEENS4_6LayoutINS5_IJSC_SC_SC_EEENS5_IJNSA_ILi0EEESV_SV_EEEEENS5_IJNS4_10UnderscoreESY_SY_EEEEENS4_28SM100_TMA_2SM_LOAD_MULTICASTENS4_14ComposedLayoutINS4_7SwizzleILi2ELi4ELi3EEENS4_18smem_ptr_flag_bitsILi16EEENST_INS5_IJNSA_ILi8EEESH_EEENS5_IJSH_SC_EEEEEEEvNS4_8identityES11_S1B_vS1C_EENS_8epilogue10collective18CollectiveEpilogueINS1E_23Sm100TmaWarpSpecializedILi4ELi2ELi32ELb1ELb0EEEJNS5_IJNSA_ILi64EEESG_SH_EEENS5_IJNST_IS1J_SC_EENST_INS5_IJSH_NSA_ILi2EEEEEENS5_IJSC_SF_EEEEEEEESJ_SK_SJ_SK_NS1E_6fusion15FusionCallbacksIS1I_NS1R_17LinearCombinationISJ_fSJ_fLNS_15FloatRoundStyleE2EEES1K_S1Q_JEEENS4_5SM1004TMEM4LOAD26SM100_TMEM_LOAD_32dp32b32xENS4_13SM90_TMA_LOADES1B_NS4_39AutoVectorizingCopyWithAssumedAlignmentILi128EEENS4_14SM90_TMA_STOREES1B_S23_S23_EEEvvEEEEvNT_6ParamsE,"ax",@progbits
	.align	128
.text._ZN7cutlass13device_kernelINS_4gemm6kernel13GemmUniversalIN4cute5tupleIJiiiiEEENS1_10collective13CollectiveMmaINS1_35MainloopSm100TmaUmmaWarpSpecializedILi16ELi2ELi4ENS5_IJNS4_1CILi4EEESB_NSA_ILi1EEEEEEEENS5_IJNSA_ILi128EEENSA_ILi256EEENSA_ILi32EEEEEENS_6half_tENS5_IJlSC_lEEESJ_SK_NS4_8TiledMMAINS4_8MMA_AtomIJNS4_26SM100_MMA_F16BF16_2x1SM_SSISJ_SJ_fLi128ELi256ELNS4_4UMMA5MajorE0ELSP_0ELNSO_7ScaleInE0ELSQ_0EEEEEENS4_6LayoutINS5_IJSC_SC_SC_EEENS5_IJNSA_ILi0EEESV_SV_EEEEENS5_IJNS4_10UnderscoreESY_SY_EEEEENS4_28SM100_TMA_2SM_LOAD_MULTICASTENS4_14ComposedLayoutINS4_7SwizzleILi2ELi4ELi3EEENS4_18smem_ptr_flag_bitsILi16EEENST_INS5_IJNSA_ILi8EEESH_EEENS5_IJSH_SC_EEEEEEEvNS4_8identityES11_S1B_vS1C_EENS_8epilogue10collective18CollectiveEpilogueINS1E_23Sm100TmaWarpSpecializedILi4ELi2ELi32ELb1ELb0EEEJNS5_IJNSA_ILi64EEESG_SH_EEENS5_IJNST_IS1J_SC_EENST_INS5_IJSH_NSA_ILi2EEEEEENS5_IJSC_SF_EEEEEEEESJ_SK_SJ_SK_NS1E_6fusion15FusionCallbacksIS1I_NS1R_17LinearCombinationISJ_fSJ_fLNS_15FloatRoundStyleE2EEES1K_S1Q_JEEENS4_5SM1004TMEM4LOAD26SM100_TMEM_LOAD_32dp32b32xENS4_13SM90_TMA_LOADES1B_NS4_39AutoVectorizingCopyWithAssumedAlignmentILi128EEENS4_14SM90_TMA_STOREES1B_S23_S23_EEEvvEEEEvNT_6ParamsE:
        .type           _ZN7cutlass13device_kernelINS_4gemm6kernel13GemmUniversalIN4cute5tupleIJiiiiEEENS1_10collective13CollectiveMmaINS1_35MainloopSm100TmaUmmaWarpSpecializedILi16ELi2ELi4ENS5_IJNS4_1CILi4EEESB_NSA_ILi1EEEEEEEENS5_IJNSA_ILi128EEENSA_ILi256EEENSA_ILi32EEEEEENS_6half_tENS5_IJlSC_lEEESJ_SK_NS4_8TiledMMAINS4_8MMA_AtomIJNS4_26SM100_MMA_F16BF16_2x1SM_SSISJ_SJ_fLi128ELi256ELNS4_4UMMA5MajorE0ELSP_0ELNSO_7ScaleInE0ELSQ_0EEEEEENS4_6LayoutINS5_IJSC_SC_SC_EEENS5_IJNSA_ILi0EEESV_SV_EEEEENS5_IJNS4_10UnderscoreESY_SY_EEEEENS4_28SM100_TMA_2SM_LOAD_MULTICASTENS4_14ComposedLayoutINS4_7SwizzleILi2ELi4ELi3EEENS4_18smem_ptr_flag_bitsILi16EEENST_INS5_IJNSA_ILi8EEESH_EEENS5_IJSH_SC_EEEEEEEvNS4_8identityES11_S1B_vS1C_EENS_8epilogue10collective18CollectiveEpilogueINS1E_23Sm100TmaWarpSpecializedILi4ELi2ELi32ELb1ELb0EEEJNS5_IJNSA_ILi64EEESG_SH_EEENS5_IJNST_IS1J_SC_EENST_INS5_IJSH_NSA_ILi2EEEEEENS5_IJSC_SF_EEEEEEEESJ_SK_SJ_SK_NS1E_6fusion15FusionCallbacksIS1I_NS1R_17LinearCombinationISJ_fSJ_fLNS_15FloatRoundStyleE2EEES1K_S1Q_JEEENS4_5SM1004TMEM4LOAD26SM100_TMEM_LOAD_32dp32b32xENS4_13SM90_TMA_LOADES1B_NS4_39AutoVectorizingCopyWithAssumedAlignmentILi128EEENS4_14SM90_TMA_STOREES1B_S23_S23_EEEvvEEEEvNT_6ParamsE,@function
        .size           _ZN7cutlass13device_kernelINS_4gemm6kernel13GemmUniversalIN4cute5tupleIJiiiiEEENS1_10collective13CollectiveMmaINS1_35MainloopSm100TmaUmmaWarpSpecializedILi16ELi2ELi4ENS5_IJNS4_1CILi4EEESB_NSA_ILi1EEEEEEEENS5_IJNSA_ILi128EEENSA_ILi256EEENSA_ILi32EEEEEENS_6half_tENS5_IJlSC_lEEESJ_SK_NS4_8TiledMMAINS4_8MMA_AtomIJNS4_26SM100_MMA_F16BF16_2x1SM_SSISJ_SJ_fLi128ELi256ELNS4_4UMMA5MajorE0ELSP_0ELNSO_7ScaleInE0ELSQ_0EEEEEENS4_6LayoutINS5_IJSC_SC_SC_EEENS5_IJNSA_ILi0EEESV_SV_EEEEENS5_IJNS4_10UnderscoreESY_SY_EEEEENS4_28SM100_TMA_2SM_LOAD_MULTICASTENS4_14ComposedLayoutINS4_7SwizzleILi2ELi4ELi3EEENS4_18smem_ptr_flag_bitsILi16EEENST_INS5_IJNSA_ILi8EEESH_EEENS5_IJSH_SC_EEEEEEEvNS4_8identityES11_S1B_vS1C_EENS_8epilogue10collective18CollectiveEpilogueINS1E_23Sm100TmaWarpSpecializedILi4ELi2ELi32ELb1ELb0EEEJNS5_IJNSA_ILi64EEESG_SH_EEENS5_IJNST_IS1J_SC_EENST_INS5_IJSH_NSA_ILi2EEEEEENS5_IJSC_SF_EEEEEEEESJ_SK_SJ_SK_NS1E_6fusion15FusionCallbacksIS1I_NS1R_17LinearCombinationISJ_fSJ_fLNS_15FloatRoundStyleE2EEES1K_S1Q_JEEENS4_5SM1004TMEM4LOAD26SM100_TMEM_LOAD_32dp32b32xENS4_13SM90_TMA_LOADES1B_NS4_39AutoVectorizingCopyWithAssumedAlignmentILi128EEENS4_14SM90_TMA_STOREES1B_S23_S23_EEEvvEEEEvNT_6ParamsE,(.L_x_234 - _ZN7cutlass13device_kernelINS_4gemm6kernel13GemmUniversalIN4cute5tupleIJiiiiEEENS1_10collective13CollectiveMmaINS1_35MainloopSm100TmaUmmaWarpSpecializedILi16ELi2ELi4ENS5_IJNS4_1CILi4EEESB_NSA_ILi1EEEEEEEENS5_IJNSA_ILi128EEENSA_ILi256EEENSA_ILi32EEEEEENS_6half_tENS5_IJlSC_lEEESJ_SK_NS4_8TiledMMAINS4_8MMA_AtomIJNS4_26SM100_MMA_F16BF16_2x1SM_SSISJ_SJ_fLi128ELi256ELNS4_4UMMA5MajorE0ELSP_0ELNSO_7ScaleInE0ELSQ_0EEEEEENS4_6LayoutINS5_IJSC_SC_SC_EEENS5_IJNSA_ILi0EEESV_SV_EEEEENS5_IJNS4_10UnderscoreESY_SY_EEEEENS4_28SM100_TMA_2SM_LOAD_MULTICASTENS4_14ComposedLayoutINS4_7SwizzleILi2ELi4ELi3EEENS4_18smem_ptr_flag_bitsILi16EEENST_INS5_IJNSA_ILi8EEESH_EEENS5_IJSH_SC_EEEEEEEvNS4_8identityES11_S1B_vS1C_EENS_8epilogue10collective18CollectiveEpilogueINS1E_23Sm100TmaWarpSpecializedILi4ELi2ELi32ELb1ELb0EEEJNS5_IJNSA_ILi64EEESG_SH_EEENS5_IJNST_IS1J_SC_EENST_INS5_IJSH_NSA_ILi2EEEEEENS5_IJSC_SF_EEEEEEEESJ_SK_SJ_SK_NS1E_6fusion15FusionCallbacksIS1I_NS1R_17LinearCombinationISJ_fSJ_fLNS_15FloatRoundStyleE2EEES1K_S1Q_JEEENS4_5SM1004TMEM4LOAD26SM100_TMEM_LOAD_32dp32b32xENS4_13SM90_TMA_LOADES1B_NS4_39AutoVectorizingCopyWithAssumedAlignmentILi128EEENS4_14SM90_TMA_STOREES1B_S23_S23_EEEvvEEEEvNT_6ParamsE)
        .other          _ZN7cutlass13device_kernelINS_4gemm6kernel13GemmUniversalIN4cute5tupleIJiiiiEEENS1_10collective13CollectiveMmaINS1_35MainloopSm100TmaUmmaWarpSpecializedILi16ELi2ELi4ENS5_IJNS4_1CILi4EEESB_NSA_ILi1EEEEEEEENS5_IJNSA_ILi128EEENSA_ILi256EEENSA_ILi32EEEEEENS_6half_tENS5_IJlSC_lEEESJ_SK_NS4_8TiledMMAINS4_8MMA_AtomIJNS4_26SM100_MMA_F16BF16_2x1SM_SSISJ_SJ_fLi128ELi256ELNS4_4UMMA5MajorE0ELSP_0ELNSO_7ScaleInE0ELSQ_0EEEEEENS4_6LayoutINS5_IJSC_SC_SC_EEENS5_IJNSA_ILi0EEESV_SV_EEEEENS5_IJNS4_10UnderscoreESY_SY_EEEEENS4_28SM100_TMA_2SM_LOAD_MULTICASTENS4_14ComposedLayoutINS4_7SwizzleILi2ELi4ELi3EEENS4_18smem_ptr_flag_bitsILi16EEENST_INS5_IJNSA_ILi8EEESH_EEENS5_IJSH_SC_EEEEEEEvNS4_8identityES11_S1B_vS1C_EENS_8epilogue10collective18CollectiveEpilogueINS1E_23Sm100TmaWarpSpecializedILi4ELi2ELi32ELb1ELb0EEEJNS5_IJNSA_ILi64EEESG_SH_EEENS5_IJNST_IS1J_SC_EENST_INS5_IJSH_NSA_ILi2EEEEEENS5_IJSC_SF_EEEEEEEESJ_SK_SJ_SK_NS1E_6fusion15FusionCallbacksIS1I_NS1R_17LinearCombinationISJ_fSJ_fLNS_15FloatRoundStyleE2EEES1K_S1Q_JEEENS4_5SM1004TMEM4LOAD26SM100_TMEM_LOAD_32dp32b32xENS4_13SM90_TMA_LOADES1B_NS4_39AutoVectorizingCopyWithAssumedAlignmentILi128EEENS4_14SM90_TMA_STOREES1B_S23_S23_EEEvvEEEEvNT_6ParamsE,@"STO_CUDA_ENTRY STV_DEFAULT"
_ZN7cutlass13device_kernelINS_4gemm6kernel13GemmUniversalIN4cute5tupleIJiiiiEEENS1_10collective13CollectiveMmaINS1_35MainloopSm100TmaUmmaWarpSpecializedILi16ELi2ELi4ENS5_IJNS4_1CILi4EEESB_NSA_ILi1EEEEEEEENS5_IJNSA_ILi128EEENSA_ILi256EEENSA_ILi32EEEEEENS_6half_tENS5_IJlSC_lEEESJ_SK_NS4_8TiledMMAINS4_8MMA_AtomIJNS4_26SM100_MMA_F16BF16_2x1SM_SSISJ_SJ_fLi128ELi256ELNS4_4UMMA5MajorE0ELSP_0ELNSO_7ScaleInE0ELSQ_0EEEEEENS4_6LayoutINS5_IJSC_SC_SC_EEENS5_IJNSA_ILi0EEESV_SV_EEEEENS5_IJNS4_10UnderscoreESY_SY_EEEEENS4_28SM100_TMA_2SM_LOAD_MULTICASTENS4_14ComposedLayoutINS4_7SwizzleILi2ELi4ELi3EEENS4_18smem_ptr_flag_bitsILi16EEENST_INS5_IJNSA_ILi8EEESH_EEENS5_IJSH_SC_EEEEEEEvNS4_8identityES11_S1B_vS1C_EENS_8epilogue10collective18CollectiveEpilogueINS1E_23Sm100TmaWarpSpecializedILi4ELi2ELi32ELb1ELb0EEEJNS5_IJNSA_ILi64EEESG_SH_EEENS5_IJNST_IS1J_SC_EENST_INS5_IJSH_NSA_ILi2EEEEEENS5_IJSC_SF_EEEEEEEESJ_SK_SJ_SK_NS1E_6fusion15FusionCallbacksIS1I_NS1R_17LinearCombinationISJ_fSJ_fLNS_15FloatRoundStyleE2EEES1K_S1Q_JEEENS4_5SM1004TMEM4LOAD26SM100_TMEM_LOAD_32dp32b32xENS4_13SM90_TMA_LOADES1B_NS4_39AutoVectorizingCopyWithAssumedAlignmentILi128EEENS4_14SM90_TMA_STOREES1B_S23_S23_EEEvvEEEEvNT_6ParamsE:
[----:B------:R-:W1:Y:S01]  /*0000*/  LDC R1, c[0x0][0x37c] ;  /* 0x0000df00ff017b82 */ /* 0x000e620000000800 */
[----:B------:R-:W2:Y:S01]  /*0010*/  S2R R98, SR_TID.X ;  /* 0x0000000000627919 */ /* 0x000ea20000002100 */
[----:B------:R-:W3:Y:S06]  /*0020*/  LDCU.64 UR8, c[0x0][0x890] ;  /* 0x00011200ff0877ac */ /* 0x000eec0008000a00 */
[----:B------:R-:W4:Y:S01]  /*0030*/  S2UR UR4, SR_CgaCtaId ;  /* 0x00000000000479c3 */ /* 0x000f220000008800 */
[----:B------:R-:W-:Y:S02]  /*0040*/  PRMT R84, RZ, 0x7610, R84 ;  /* 0x00007610ff547816 */ /* 0x000fe40000000054 */
[----:B------:R-:W-:-:S02]  /*0050*/  ELECT P0, URZ, PT ;  /* 0x0000000000ff782f */ /* 0x000fc40003800000 */
[----:B---3--:R-:W-:-:S04]  /*0060*/  ISETP.NE.U32.AND P1, PT, RZ, UR8, PT ;  /* 0x00000008ff007c0c */ /* 0x008fc8000bf25070 */
[----:B------:R-:W-:Y:S01]  /*0070*/  ISETP.NE.AND.EX P2, PT, RZ, UR9, PT, P1 ;  /* 0x00000009ff007c0c */ /* 0x000fe2000bf45310 */
[----:B----4-:R-:W-:Y:S02]  /*0080*/  ULOP3.LUT UR34, UR4, 0x1, URZ, 0xc0, !UPT ;  /* 0x0000000104227892 */ /* 0x010fe4000f8ec0ff */
[----:B------:R-:W-:Y:S01]  /*0090*/  ULOP3.LUT UR33, UR4, 0x1, URZ, 0x3c, !UPT ;  /* 0x0000000104217892 */ /* 0x000fe2000f8e3cff */
[----:B--2---:R-:W-:-:S05]  /*00a0*/  SHF.R.U32.HI R85, RZ, 0x5, R98 ;  /* 0x00000005ff557819 */ /* 0x004fca0000011662 */
[----:B------:R-:W2:Y:S02]  /*00b0*/  SHFL.IDX PT, R0, R85, RZ, 0x1f ;  /* 0x00001fff55007589 */ /* 0x000ea400000e0000 */
[----:B--2---:R-:W-:Y:S02]  /*00c0*/  R2UR UR22, R0 ;  /* 0x00000000001672ca */ /* 0x004fe400000e0000 */
[----:B-1----:R-:W-:-:S13]  /*00d0*/  @P2 BRA `(.L_x_0) ;  /* 0x0000000000302947 */ /* 0x002fda0003800000 */
[----:B------:R-:W1:Y:S02]  /*00e0*/  LDCU.64 UR4, c[0x0][0x888] ;  /* 0x00011100ff0477ac */ /* 0x000e640008000a00 */
[----:B-1----:R-:W-:-:S04]  /*00f0*/  UISETP.NE.U32.AND UP0, UPT, UR4, URZ, UPT ;  /* 0x000000ff0400728c */ /* 0x002fc8000bf05070 */
[----:B------:R-:W-:-:S09]  /*0100*/  UISETP.NE.AND.EX UP0, UPT, UR5, URZ, UPT, UP0 ;  /* 0x000000ff0500728c */ /* 0x000fd2000bf05300 */
[----:B------:R-:W-:Y:S05]  /*0110*/  BRA.U !UP0, `(.L_x_1) ;  /* 0x0000000108147547 */ /* 0x000fea000b800000 */
[----:B------:R-:W1:Y:S01]  /*0120*/  LDC.64 R2, c[0x0][0x888] ;  /* 0x00022200ff027b82 */ /* 0x000e620000000a00 */
[----:B------:R-:W1:Y:S02]  /*0130*/  LDCU.64 UR4, c[0x0][0x358] ;  /* 0x00006b00ff0477ac */ /* 0x000e640008000a00 */
[----:B-1----:R1:W5:Y:S01]  /*0140*/  LDG.E R41, desc[UR4][R2.64] ;  /* 0x0000000402297981 */ /* 0x002362000c1e1900 */
[----:B------:R-:W-:Y:S01]  /*0150*/  HFMA2 R84, -RZ, RZ, 0, 5.9604644775390625e-08 ;  /* 0x00000001ff547431 */ /* 0x000fe200000001ff */
[----:B------:R-:W-:Y:S05]  /*0160*/  BRA `(.L_x_0) ;  /* 0x00000000000c7947 */ /* 0x000fea0003800000 */
.L_x_1:
[----:B------:R-:W1:Y:S01]  /*0170*/  LDCU UR4, c[0x0][0x880] ;  /* 0x00011000ff0477ac */ /* 0x000e620008000800 */
[----:B------:R-:W-:Y:S01]  /*0180*/  HFMA2 R84, -RZ, RZ, 0, 5.9604644775390625e-08 ;  /* 0x00000001ff547431 */ /* 0x000fe200000001ff */
[----:B-1----:R-:W-:-:S07]  /*0190*/  MOV R41, UR4 ;  /* 0x0000000400297c02 */ /* 0x002fce0008000f00 */
.L_x_0:
[----:B------:R-:W2:Y:S02]  /*01a0*/  LDCU.64 UR4, c[0x0][0x8b0] ;  /* 0x00011600ff0477ac */ /* 0x000ea40008000a00 */
[----:B--2---:R-:W-:-:S04]  /*01b0*/  UISETP.NE.U32.AND UP0, UPT, UR4, URZ, UPT ;  /* 0x000000ff0400728c */ /* 0x004fc8000bf05070 */
[----:B------:R-:W-:-:S09]  /*01c0*/  UISETP.NE.AND.EX UP0, UPT, UR5, URZ, UPT, UP0 ;  /* 0x000000ff0500728c */ /* 0x000fd2000bf05300 */
[----:B------:R-:W-:Y:S05]  /*01d0*/  BRA.U UP0, `(.L_x_2) ;  /* 0x0000000100287547 */ /* 0x000fea000b800000 */
[----:B------:R-:W2:Y:S02]  /*01e0*/  LDCU.64 UR4, c[0x0][0x8a8] ;  /* 0x00011500ff0477ac */ /* 0x000ea40008000a00 */
[----:B--2---:R-:W-:-:S04]  /*01f0*/  UISETP.NE.U32.AND UP0, UPT, UR4, URZ, UPT ;  /* 0x000000ff0400728c */ /* 0x004fc8000bf05070 */
[----:B------:R-:W-:-:S09]  /*0200*/  UISETP.NE.AND.EX UP0, UPT, UR5, URZ, UPT, UP0 ;  /* 0x000000ff0500728c */ /* 0x000fd2000bf05300 */
[----:B------:R-:W-:Y:S05]  /*0210*/  BRA.U !UP0, `(.L_x_3) ;  /* 0x0000000108107547 */ /* 0x000fea000b800000 */
[----:B------:R-:W2:Y:S01]  /*0220*/  LDC.64 R38, c[0x0][0x8a8] ;  /* 0x00022a00ff267b82 */ /* 0x000ea20000000a00 */
[----:B------:R-:W2:Y:S02]  /*0230*/  LDCU.64 UR4, c[0x0][0x358] ;  /* 0x00006b00ff0477ac */ /* 0x000ea40008000a00 */
[----:B--2---:R2:W5:Y:S01]  /*0240*/  LDG.E R38, desc[UR4][R38.64] ;  /* 0x0000000426267981 */ /* 0x004562000c1e1900 */
[----:B------:R-:W-:Y:S05]  /*0250*/  BRA `(.L_x_2) ;  /* 0x0000000000087947 */ /* 0x000fea0003800000 */
.L_x_3:
[----:B------:R-:W2:Y:S02]  /*0260*/  LDCU UR4, c[0x0][0x8a0] ;  /* 0x00011400ff0477ac */ /* 0x000ea40008000800 */
[----:B--2---:R-:W-:Y:S02]  /*0270*/  MOV R38, UR4 ;  /* 0x0000000400267c02 */ /* 0x004fe40008000f00 */
.L_x_2:
[----:B------:R-:W-:Y:S01]  /*0280*/  IMAD.U32 R0, RZ, RZ, UR22 ;  /* 0x00000016ff007e24 */ /* 0x000fe2000f8e00ff */
[----:B------:R-:W-:Y:S04]  /*0290*/  BSSY.RECONVERGENT B0, `(.L_x_4) ;  /* 0x000000c000007945 */ /* 0x000fe80003800200 */
[C---:B------:R-:W-:Y:S02]  /*02a0*/  ISETP.NE.OR P3, PT, R0.reuse, 0x1, !P0 ;  /* 0x000000010000780c */ /* 0x040fe40004765670 */
[----:B------:R-:W-:-:S11]  /*02b0*/  ISETP.NE.OR P2, PT, R0, 0x3, !P0 ;  /* 0x000000030000780c */ /* 0x000fd60004745670 */
[----:B------:R-:W-:Y:S05]  /*02c0*/  @P3 BRA `(.L_x_5) ;  /* 0x0000000000203947 */ /* 0x000fea0003800000 */
[----:B------:R-:W3:Y:S02]  /*02d0*/  LDCU.64 UR4, c[0x0][0x348] ;  /* 0x00006900ff0477ac */ /* 0x000ee40008000a00 */
[----:B---3--:R-:W-:Y:S02]  /*02e0*/  UIADD3 UR6, UP1, UPT, UR4, 0x80, URZ ;  /* 0x0000008004067890 */ /* 0x008fe4000ff3e0ff */
[----:B------:R-:W-:Y:S02]  /*02f0*/  UIADD3 UR4, UP0, UPT, UR4, 0x180, URZ ;  /* 0x0000018004047890 */ /* 0x000fe4000ff1e0ff */
[----:B------:R-:W-:Y:S02]  /*0300*/  UIADD3.X UR7, UPT, UPT, URZ, UR5, URZ, UP1, !UPT ;  /* 0x00000005ff077290 */ /* 0x000fe40008ffe4ff */
[----:B------:R-:W-:-:S07]  /*0310*/  UIADD3.X UR5, UPT, UPT, URZ, UR5, URZ, UP0, !UPT ;  /* 0x00000005ff057290 */ /* 0x000fce00087fe4ff */
[----:B------:R3:W-:Y:S02]  /*0320*/  UTMACCTL.PF [UR6] ;  /* 0x00000000060079b9 */ /* 0x0007e40008040000 */
[----:B------:R3:W-:Y:S02]  /*0330*/  UTMACCTL.PF [UR4] ;  /* 0x00000000040079b9 */ /* 0x0007e40008040000 */
[----:B---3--:R-:W-:Y:S01]  /*0340*/  NOP ;  /* 0x0000000000007918 */ /* 0x008fe20000000000 */
.L_x_5:
[----:B------:R-:W-:Y:S05]  /*0350*/  BSYNC.RECONVERGENT B0 ;  /* 0x0000000000007941 */ /* 0x000fea0003800200 */
.L_x_4:
[----:B------:R-:W-:Y:S04]  /*0360*/  BSSY.RECONVERGENT B0, `(.L_x_6) ;  /* 0x000000a000007945 */ /* 0x000fe80003800200 */
        /* <DEDUP_REMOVED lines=9> */
.L_x_7:
[----:B------:R-:W-:Y:S05]  /*0400*/  BSYNC.RECONVERGENT B0 ;  /* 0x0000000000007941 */ /* 0x000fea0003800200 */
.L_x_6:
[----:B------:R-:W3:Y:S01]  /*0410*/  LDCU.64 UR4, c[0x0][0x888] ;  /* 0x00011100ff0477ac */ /* 0x000ee20008000a00 */
[----:B------:R-:W-:Y:S01]  /*0420*/  ISETP.NE.AND.EX P1, PT, RZ, UR9, PT, P1 ;  /* 0x00000009ff007c0c */ /* 0x000fe2000bf25310 */
[----:B------:R-:W-:Y:S01]  /*0430*/  UPLOP3.LUT UP3, UPT, UPT, UPT, UPT, 0x80, 0x8 ;  /* 0x000000000008789c */ /* 0x000fe20003f6f070 */
[----:B---3--:R-:W-:-:S04]  /*0440*/  ISETP.NE.U32.AND P2, PT, RZ, UR4, PT ;  /* 0x00000004ff007c0c */ /* 0x008fc8000bf45070 */
[----:B------:R-:W-:-:S13]  /*0450*/  ISETP.NE.AND.EX P2, PT, RZ, UR5, PT, P2 ;  /* 0x00000005ff007c0c */ /* 0x000fda000bf45320 */
[----:B------:R-:W-:Y:S05]  /*0460*/  @P2 BRA P1, `(.L_x_8) ;  /* 0x0000000000282947 */ /* 0x000fea0000800000 */
[----:B------:R-:W-:Y:S01]  /*0470*/  UISETP.NE.U32.AND UP0, UPT, UR8, URZ, UPT ;  /* 0x000000ff0800728c */ /* 0x000fe2000bf05070 */
[----:B-----5:R-:W-:Y:S01]  /*0480*/  FSETP.NEU.AND P1, PT, R41, RZ, PT ;  /* 0x000000ff2900720b */ /* 0x020fe20003f2d000 */
[----:B------:R-:W-:Y:S02]  /*0490*/  UISETP.NE.U32.AND UP2, UPT, UR4, URZ, UPT ;  /* 0x000000ff0400728c */ /* 0x000fe4000bf45070 */
[----:B------:R-:W-:Y:S02]  /*04a0*/  UISETP.NE.AND.EX UP1, UPT, UR9, URZ, UPT, UP0 ;  /* 0x000000ff0900728c */ /* 0x000fe4000bf25300 */
[----:B------:R-:W-:-:S04]  /*04b0*/  UISETP.NE.AND.EX UP0, UPT, UR5, URZ, UPT, UP2 ;  /* 0x000000ff0500728c */ /* 0x000fc8000bf05320 */
[----:B------:R-:W-:-:S04]  /*04c0*/  USEL UR4, URZ, 0xffffffff, UP0 ;  /* 0xffffffffff047887 */ /* 0x000fc80008000000 */
[----:B------:R-:W-:Y:S01]  /*04d0*/  VOTEU.ANY UP0, P1 ;  /* 0x0000000000ff7886 */ /* 0x000fe20000800100 */
[----:B------:R-:W-:-:S04]  /*04e0*/  @!UP1 USEL UR4, URZ, 0xffffffff, UP0 ;  /* 0xffffffffff049887 */ /* 0x000fc80008000000 */
[----:B------:R-:W-:-:S04]  /*04f0*/  ULOP3.LUT UR4, UR4, 0x1, URZ, 0xc0, !UPT ;  /* 0x0000000104047892 */ /* 0x000fc8000f8ec0ff */
[----:B------:R-:W-:-:S11]  /*0500*/  UISETP.NE.U32.AND UP3, UPT, UR4, 0x1, UPT ;  /* 0x000000010400788c */ /* 0x000fd6000bf65070 */
.L_x_8:
[----:B------:R-:W3:Y:S01]  /*0510*/  SHFL.IDX PT, R0, R85, RZ, 0x1f ;  /* 0x00001fff55007589 */ /* 0x000ee200000e0000 */
[----:B------:R-:W-:-:S04]  /*0520*/  UISETP.NE.AND UP0, UPT, UR22, 0x2, UPT ;  /* 0x000000021600788c */ /* 0x000fc8000bf05270 */
[----:B------:R-:W-:Y:S02]  /*0530*/  UISETP.EQ.AND UP1, UPT, UR34, URZ, !UP0 ;  /* 0x000000ff2200728c */ /* 0x000fe4000c722270 */
[----:B------:R-:W-:-:S04]  /*0540*/  USEL UR53, URZ, 0x1, UP0 ;  /* 0x00000001ff357887 */ /* 0x000fc80008000000 */
[----:B------:R-:W-:Y:S02]  /*0550*/  PLOP3.LUT P3, PT, P0, PT, UP1, 0x80, 0x8 ;  /* 0x000000000008781c */ /* 0x000fe4000076f018 */
[----:B---3--:R-:W-:-:S13]  /*0560*/  ISETP.NE.AND P1, PT, R0, RZ, PT ;  /* 0x000000ff0000720c */ /* 0x008fda0003f25270 */
[----:B------:R-:W-:Y:S05]  /*0570*/  @P1 BRA `(.L_x_9) ;  /* 0x0000000000c41947 */ /* 0x000fea0003800000 */
[----:B------:R-:W-:Y:S01]  /*0580*/  ELECT P1, URZ, PT ;  /* 0x0000000000ff782f */ /* 0x000fe20003820000 */
[----:B------:R-:W-:-:S12]  /*0590*/  BSSY.RECONVERGENT B0, `(.L_x_9) ;  /* 0x000002f000007945 */ /* 0x000fd80003800200 */
[----:B------:R-:W-:Y:S05]  /*05a0*/  @!P1 BRA `(.L_x_10) ;  /* 0x0000000000b49947 */ /* 0x000fea0003800000 */
[----:B------:R-:W3:Y:S01]  /*05b0*/  S2UR UR5, SR_CgaCtaId ;  /* 0x00000000000579c3 */ /* 0x000ee20000008800 */
[----:B------:R-:W-:Y:S01]  /*05c0*/  UMOV UR4, 0x400 ;  /* 0x0000040000047882 */ /* 0x000fe20000000000 */
[----:B------:R-:W-:Y:S01]  /*05d0*/  UMOV UR8, 0x1 ;  /* 0x0000000100087882 */ /* 0x000fe20000000000 */
[----:B------:R-:W-:Y:S01]  /*05e0*/  UMOV UR6, 0x5 ;  /* 0x0000000500067882 */ /* 0x000fe20000000000 */
[----:B------:R-:W-:-:S04]  /*05f0*/  UIADD3 UR8, UPT, UPT, -UR8, 0x100000, URZ ;  /* 0x0010000008087890 */ /* 0x000fc8000fffe1ff */
[----:B------:R-:W-:Y:S02]  /*0600*/  USHF.L.U32 UR9, UR8, 0xb, URZ ;  /* 0x0000000b08097899 */ /* 0x000fe400080006ff */
[----:B------:R-:W-:Y:S02]  /*0610*/  USHF.L.U32 UR8, UR8, 0x1, URZ ;  /* 0x0000000108087899 */ /* 0x000fe400080006ff */
[----:B------:R-:W-:-:S04]  /*0620*/  UIADD3 UR6, UPT, UPT, -UR6, 0x100000, URZ ;  /* 0x0010000006067890 */ /* 0x000fc8000fffe1ff */
[----:B------:R-:W-:Y:S02]  /*0630*/  USHF.L.U32 UR7, UR6, 0xb, URZ ;  /* 0x0000000b06077899 */ /* 0x000fe400080006ff */
[----:B------:R-:W-:Y:S02]  /*0640*/  USHF.L.U32 UR6, UR6, 0x1, URZ ;  /* 0x0000000106067899 */ /* 0x000fe400080006ff */
[----:B---3--:R-:W-:Y:S01]  /*0650*/  ULEA UR4, UR5, UR4, 0x18 ;  /* 0x0000000405047291 */ /* 0x008fe2000f8ec0ff */
[----:B------:R-:W3:Y:S11]  /*0660*/  FENCE.VIEW.ASYNC.S ;  /* 0x00000000000073c6 */ /* 0x000ef60000000000 */
[----:B---3--:R3:W4:Y:S01]  /*0670*/  SYNCS.EXCH.64 URZ, [UR4], UR8 ;  /* 0x0000000804ff75b2 */ /* 0x0087220008000100 */
[----:B------:R3:W1:Y:S01]  /*0680*/  SYNCS.EXCH.64 URZ, [UR4+0x80], UR6 ;  /* 0x0000800604ff75b2 */ /* 0x0006620008000100 */
        /* <DEDUP_REMOVED lines=29> */
[----:B------:R3:W1:Y:S02]  /*0860*/  SYNCS.EXCH.64 URZ, [UR4+0xf8], UR6 ;  /* 0x0000f80604ff75b2 */ /* 0x0006640008000100 */
[----:B---34-:R-:W-:Y:S01]  /*0870*/  NOP ;  /* 0x0000000000007918 */ /* 0x018fe20000000000 */
.L_x_10:
[----:B------:R-:W-:Y:S05]  /*0880*/  BSYNC.RECONVERGENT B0 ;  /* 0x0000000000007941 */ /* 0x000fea0003800200 */
.L_x_9:
[----:B------:R-:W3:Y:S01]  /*0890*/  SHFL.IDX PT, R0, R85, RZ, 0x1f ;  /* 0x00001fff55007589 */ /* 0x000ee200000e0000 */
[----:B------:R-:W-:Y:S01]  /*08a0*/  NOP ;  /* 0x0000000000007918 */ /* 0x000fe20000000000 */
[----:B---3--:R-:W-:-:S13]  /*08b0*/  ISETP.NE.AND P1, PT, R0, 0x1, PT ;  /* 0x000000010000780c */ /* 0x008fda0003f25270 */
[----:B------:R-:W-:Y:S05]  /*08c0*/  @P1 BRA `(.L_x_11) ;  /* 0x0000000000581947 */ /* 0x000fea0003800000 */
        /* <DEDUP_REMOVED lines=9> */
[----:B------:R-:W-:Y:S01]  /*0960*/  USHF.L.U32 UR6, UR6, 0x1, URZ ;  /* 0x0000000106067899 */ /* 0x000fe200080006ff */
[----:B------:R-:W-:Y:S01]  /*0970*/  ELECT P1, URZ, PT ;  /* 0x0000000000ff782f */ /* 0x000fe20003820000 */
[----:B---3--:R-:W-:Y:S01]  /*0980*/  ULEA UR4, UR5, UR4, 0x18 ;  /* 0x0000000405047291 */ /* 0x008fe2000f8ec0ff */
[----:B------:R-:W3:Y:S11]  /*0990*/  FENCE.VIEW.ASYNC.S ;  /* 0x00000000000073c6 */ /* 0x000ef60000000000 */
[----:B---3--:R3:W4:Y:S01]  /*09a0*/  SYNCS.EXCH.64 URZ, [UR4+0x100], UR8 ;  /* 0x0001000804ff75b2 */ /* 0x0087220008000100 */
[----:B------:R3:W1:Y:S01]  /*09b0*/  SYNCS.EXCH.64 URZ, [UR4+0x120], UR6 ;  /* 0x0001200604ff75b2 */ /* 0x0006620008000100 */
[----:B------:R3:W1:Y:S01]  /*09c0*/  SYNCS.EXCH.64 URZ, [UR4+0x108], UR8 ;  /* 0x0001080804ff75b2 */ /* 0x0006620008000100 */
[----:B------:R3:W1:Y:S01]  /*09d0*/  SYNCS.EXCH.64 URZ, [UR4+0x128], UR6 ;  /* 0x0001280604ff75b2 */ /* 0x0006620008000100 */
[----:B------:R3:W1:Y:S01]  /*09e0*/  SYNCS.EXCH.64 URZ, [UR4+0x110], UR8 ;  /* 0x0001100804ff75b2 */ /* 0x0006620008000100 */
[----:B------:R3:W1:Y:S01]  /*09f0*/  SYNCS.EXCH.64 URZ, [UR4+0x130], UR6 ;  /* 0x0001300604ff75b2 */ /* 0x0006620008000100 */
[----:B------:R3:W1:Y:S01]  /*0a00*/  SYNCS.EXCH.64 URZ, [UR4+0x118], UR8 ;  /* 0x0001180804ff75b2 */ /* 0x0006620008000100 */
[----:B------:R3:W1:Y:S01]  /*0a10*/  SYNCS.EXCH.64 URZ, [UR4+0x138], UR6 ;  /* 0x0001380604ff75b2 */ /* 0x0006620008000100 */
[----:B------:R-:W-:Y:S01]  /*0a20*/  NOP ;  /* 0x0000000000007918 */ /* 0x000fe20000000000 */
.L_x_11:
[----:B------:R-:W2:Y:S01]  /*0a30*/  SHFL.IDX PT, R0, R85, RZ, 0x1f ;  /* 0x00001fff55007589 */ /* 0x000ea200000e0000 */
[----:B------:R-:W-:Y:S01]  /*0a40*/  NOP ;  /* 0x0000000000007918 */ /* 0x000fe20000000000 */
[----:B--2---:R-:W-:-:S13]  /*0a50*/  ISETP.NE.AND P1, PT, R0, 0x3, PT ;  /* 0x000000030000780c */ /* 0x004fda0003f25270 */
[----:B------:R-:W-:Y:S05]  /*0a60*/  @P1 BRA `(.L_x_12) ;  /* 0x0000000000301947 */ /* 0x000fea0003800000 */
[----:B---3--:R-:W2:Y:S01]  /*0a70*/  S2UR UR6, SR_CgaCtaId ;  /* 0x00000000000679c3 */ /* 0x008ea20000008800 */
[----:B------:R-:W-:Y:S01]  /*0a80*/  UMOV UR4, 0x400 ;  /* 0x0000040000047882 */ /* 0x000fe20000000000 */
[----:B------:R-:W-:Y:S01]  /*0a90*/  UMOV UR5, 0x20 ;  /* 0x0000002000057882 */ /* 0x000fe20000000000 */
[----:B------:R-:W-:Y:S01]  /*0aa0*/  ELECT P1, URZ, PT ;  /* 0x0000000000ff782f */ /* 0x000fe20003820000 */
[----:B--2---:R-:W-:Y:S02]  /*0ab0*/  ULEA UR6, UR6, UR4, 0x18 ;  /* 0x0000000406067291 */ /* 0x004fe4000f8ec0ff */
[----:B------:R-:W-:-:S04]  /*0ac0*/  UIADD3 UR4, UPT, UPT, -UR5, 0x100000, URZ ;  /* 0x0010000005047890 */ /* 0x000fc8000fffe1ff */
[----:B------:R-:W-:Y:S02]  /*0ad0*/  USHF.L.U32 UR5, UR4, 0xb, URZ ;  /* 0x0000000b04057899 */ /* 0x000fe400080006ff */
[----:B------:R-:W-:Y:S01]  /*0ae0*/  USHF.L.U32 UR4, UR4, 0x1, URZ ;  /* 0x0000000104047899 */ /* 0x000fe200080006ff */
[----:B------:R-:W2:Y:S11]  /*0af0*/  FENCE.VIEW.ASYNC.S ;  /* 0x00000000000073c6 */ /* 0x000eb60000000000 */
[----:B--2---:R2:W3:Y:S01]  /*0b00*/  SYNCS.EXCH.64 URZ, [UR6+0x140], UR4 ;  /* 0x0001400406ff75b2 */ /* 0x0044e20008000100 */
[----:B------:R2:W1:Y:S01]  /*0b10*/  SYNCS.EXCH.64 URZ, [UR6+0x148], UR4 ;  /* 0x0001480406ff75b2 */ /* 0x0004620008000100 */
[----:B------:R-:W-:Y:S01]  /*0b20*/  NOP ;  /* 0x0000000000007918 */ /* 0x000fe20000000000 */
.L_x_12:
[----:B------:R-:W4:Y:S01]  /*0b30*/  SHFL.IDX PT, R0, R85, RZ, 0x1f ;  /* 0x00001fff55007589 */ /* 0x000f2200000e0000 */
[----:B------:R-:W-:Y:S01]  /*0b40*/  NOP ;  /* 0x0000000000007918 */ /* 0x000fe20000000000 */
[----:B----4-:R-:W-:-:S13]  /*0b50*/  ISETP.NE.AND P1, PT, R0, 0x4, PT ;  /* 0x000000040000780c */ /* 0x010fda0003f25270 */
[----:B------:R-:W-:Y:S05]  /*0b60*/  @P1 BRA `(.L_x_13) ;  /* 0x00000000004c1947 */ /* 0x000fea0003800000 */
[----:B--2---:R-:W2:Y:S01]  /*0b70*/  S2UR UR5, SR_CgaCtaId ;  /* 0x00000000000579c3 */ /* 0x004ea20000008800 */
[----:B---3--:R-:W-:Y:S01]  /*0b80*/  UMOV UR4, 0xe20 ;  /* 0x00000e2000047882 */ /* 0x008fe20000000000 */
[----:B------:R-:W-:Y:S01]  /*0b90*/  UMOV UR6, 0x400 ;  /* 0x0000040000067882 */ /* 0x000fe20000000000 */
[----:B------:R-:W-:Y:S01]  /*0ba0*/  USEL UR4, UR4, 0xc20, UP3 ;  /* 0x00000c2004047887 */ /* 0x000fe20009800000 */
[----:B------:R-:W-:Y:S01]  /*0bb0*/  UMOV UR8, 0x1 ;  /* 0x0000000100087882 */ /* 0x000fe20000000000 */
[----:B------:R-:W-:Y:S01]  /*0bc0*/  ELECT P1, URZ, PT ;  /* 0x0000000000ff782f */ /* 0x000fe20003820000 */
[----:B------:R-:W-:-:S04]  /*0bd0*/  UIADD3 UR8, UPT, UPT, -UR8, 0x100000, URZ ;  /* 0x0010000008087890 */ /* 0x000fc8000fffe1ff */
[----:B------:R-:W-:Y:S02]  /*0be0*/  USHF.L.U32 UR9, UR8, 0xb, URZ ;  /* 0x0000000b08097899 */ /* 0x000fe400080006ff */
[----:B------:R-:W-:Y:S02]  /*0bf0*/  USHF.L.U32 UR8, UR8, 0x1, URZ ;  /* 0x0000000108087899 */ /* 0x000fe400080006ff */
[----:B--2---:R-:W-:Y:S02]  /*0c00*/  ULEA UR6, UR5, UR6, 0x18 ;  /* 0x0000000605067291 */ /* 0x004fe4000f8ec0ff */
[----:B------:R-:W-:-:S04]  /*0c10*/  UIADD3 UR4, UPT, UPT, -UR4, 0x100000, URZ ;  /* 0x0010000004047890 */ /* 0x000fc8000fffe1ff */
[----:B------:R-:W-:Y:S02]  /*0c20*/  USHF.L.U32 UR5, UR4, 0xb, URZ ;  /* 0x0000000b04057899 */ /* 0x000fe400080006ff */
[----:B------:R-:W-:Y:S01]  /*0c30*/  USHF.L.U32 UR4, UR4, 0x1, URZ ;  /* 0x0000000104047899 */ /* 0x000fe200080006ff */
[----:B------:R-:W2:Y:S03]  /*0c40*/  FENCE.VIEW.ASYNC.S ;  /* 0x00000000000073c6 */ /* 0x000ea60000000000 */
[----:B--2---:R4:W2:Y:S08]  /*0c50*/  SYNCS.EXCH.64 URZ, [UR6+0x150], UR8 ;  /* 0x0001500806ff75b2 */ /* 0x0048b00008000100 */
[----:B------:R4:W3:Y:S01]  /*0c60*/  SYNCS.EXCH.64 URZ, [UR6+0x160], UR4 ;  /* 0x0001600406ff75b2 */ /* 0x0008e20008000100 */
[----:B------:R4:W1:Y:S01]  /*0c70*/  SYNCS.EXCH.64 URZ, [UR6+0x158], UR8 ;  /* 0x0001580806ff75b2 */ /* 0x0008620008000100 */
[----:B------:R4:W1:Y:S02]  /*0c80*/  SYNCS.EXCH.64 URZ, [UR6+0x168], UR4 ;  /* 0x0001680406ff75b2 */ /* 0x0008640008000100 */
[----:B----4-:R-:W-:Y:S01]  /*0c90*/  NOP ;  /* 0x0000000000007918 */ /* 0x010fe20000000000 */
.L_x_13:
[----:B------:R-:W4:Y:S01]  /*0ca0*/  SHFL.IDX PT, R0, R85, RZ, 0x1f ;  /* 0x00001fff55007589 */ /* 0x000f2200000e0000 */
[----:B------:R-:W-:Y:S01]  /*0cb0*/  NOP ;  /* 0x0000000000007918 */ /* 0x000fe20000000000 */
[----:B----4-:R-:W-:-:S13]  /*0cc0*/  ISETP.NE.AND P1, PT, R0, 0x5, PT ;  /* 0x000000050000780c */ /* 0x010fda0003f25270 */
[----:B------:R-:W-:Y:S05]  /*0cd0*/  @P1 BRA `(.L_x_14) ;  /* 0x0000000000581947 */ /* 0x000fea0003800000 */
[----:B--2---:R-:W2:Y:S01]  /*0ce0*/  S2UR UR5, SR_CgaCtaId ;  /* 0x00000000000579c3 */ /* 0x004ea20000008800 */
[----:B---3--:R-:W-:Y:S01]  /*0cf0*/  UMOV UR4, 0x400 ;  /* 0x0000040000047882 */ /* 0x008fe20000000000 */
        /* <DEDUP_REMOVED lines=9> */
[----:B--2---:R-:W-:Y:S01]  /*0d90*/  ULEA UR4, UR5, UR4, 0x18 ;  /* 0x0000000405047291 */ /* 0x004fe2000f8ec0ff */
[----:B------:R-:W2:Y:S11]  /*0da0*/  FENCE.VIEW.ASYNC.S ;  /* 0x00000000000073c6 */ /* 0x000eb60000000000 */
[----:B--2---:R4:W2:Y:S01]  /*0db0*/  SYNCS.EXCH.64 URZ, [UR4+0x170], UR6 ;  /* 0x0001700604ff75b2 */ /* 0x0048a20008000100 */
[----:B------:R4:W3:Y:S01]  /*0dc0*/  SYNCS.EXCH.64 URZ, [UR4+0x190], UR8 ;  /* 0x0001900804ff75b2 */ /* 0x0008e20008000100 */
[----:B------:R4:W1:Y:S01]  /*0dd0*/  SYNCS.EXCH.64 URZ, [UR4+0x178], UR6 ;  /* 0x0001780604ff75b2 */ /* 0x0008620008000100 */
[----:B------:R4:W1:Y:S01]  /*0de0*/  SYNCS.EXCH.64 URZ, [UR4+0x198], UR8 ;  /* 0x0001980804ff75b2 */ /* 0x0008620008000100 */
[----:B------:R4:W1:Y:S01]  /*0df0*/  SYNCS.EXCH.64 URZ, [UR4+0x180], UR6 ;  /* 0x0001800604ff75b2 */ /* 0x0008620008000100 */
[----:B------:R4:W1:Y:S01]  /*0e00*/  SYNCS.EXCH.64 URZ, [UR4+0x1a0], UR8 ;  /* 0x0001a00804ff75b2 */ /* 0x0008620008000100 */
[----:B------:R4:W1:Y:S01]  /*0e10*/  SYNCS.EXCH.64 URZ, [UR4+0x188], UR6 ;  /* 0x0001880604ff75b2 */ /* 0x0008620008000100 */
[----:B------:R4:W1:Y:S02]  /*0e20*/  SYNCS.EXCH.64 URZ, [UR4+0x1a8], UR8 ;  /* 0x0001a80804ff75b2 */ /* 0x0008640008000100 */
[----:B----4-:R-:W-:Y:S01]  /*0e30*/  NOP ;  /* 0x0000000000007918 */ /* 0x010fe20000000000 */
.L_x_14:
[----:B------:R-:W4:Y:S01]  /*0e40*/  SHFL.IDX PT, R0, R85, RZ, 0x1f ;  /* 0x00001fff55007589 */ /* 0x000f2200000e0000 */
[----:B------:R-:W-:Y:S01]  /*0e50*/  ISETP.NE.OR P0, PT, RZ, UR22, !P0 ;  /* 0x00000016ff007c0c */ /* 0x000fe2000c705670 */
[----:B------:R-:W-:Y:S01]  /*0e60*/  NOP ;  /* 0x0000000000007918 */ /* 0x000fe20000000000 */
[----:B----4-:R-:W-:-:S13]  /*0e70*/  ISETP.NE.AND P1, PT, R0, 0x3, PT ;  /* 0x000000030000780c */ /* 0x010fda0003f25270 */
[----:B------:R-:W-:Y:S05]  /*0e80*/  @P1 BRA `(.L_x_15) ;  /* 0x0000000000381947 */ /* 0x000fea0003800000 */
[----:B--2---:R-:W2:Y:S01]  /*0e90*/  S2UR UR5, SR_CgaCtaId ;  /* 0x00000000000579c3 */ /* 0x004ea20000008800 */
[----:B---3--:R-:W-:Y:S01]  /*0ea0*/  UMOV UR4, 0x400 ;  /* 0x0000040000047882 */ /* 0x008fe20000000000 */
[----:B------:R-:W-:Y:S01]  /*0eb0*/  UMOV UR6, 0x20 ;  /* 0x0000002000067882 */ /* 0x000fe20000000000 */
[----:B------:R-:W-:Y:S01]  /*0ec0*/  ELECT P1, URZ, PT ;  /* 0x0000000000ff782f */ /* 0x000fe20003820000 */
[----:B------:R-:W-:-:S04]  /*0ed0*/  UIADD3 UR6, UPT, UPT, -UR6, 0x100000, URZ ;  /* 0x0010000006067890 */ /* 0x000fc8000fffe1ff */
[----:B------:R-:W-:Y:S02]  /*0ee0*/  USHF.L.U32 UR7, UR6, 0xb, URZ ;  /* 0x0000000b06077899 */ /* 0x000fe400080006ff */
[----:B------:R-:W-:Y:S02]  /*0ef0*/  USHF.L.U32 UR6, UR6, 0x1, URZ ;  /* 0x0000000106067899 */ /* 0x000fe400080006ff */
[----:B--2---:R-:W-:Y:S01]  /*0f00*/  ULEA UR4, UR5, UR4, 0x18 ;  /* 0x0000000405047291 */ /* 0x004fe2000f8ec0ff */
[----:B------:R-:W2:Y:S11]  /*0f10*/  FENCE.VIEW.ASYNC.S ;  /* 0x00000000000073c6 */ /* 0x000eb60000000000 */
[----:B--2---:R4:W2:Y:S01]  /*0f20*/  SYNCS.EXCH.64 URZ, [UR4+0x1b0], UR6 ;  /* 0x0001b00604ff75b2 */ /* 0x0048a20008000100 */
[----:B------:R4:W3:Y:S01]  /*0f30*/  SYNCS.EXCH.64 URZ, [UR4+0x1c0], UR6 ;  /* 0x0001c00604ff75b2 */ /* 0x0008e20008000100 */
[----:B------:R4:W1:Y:S01]  /*0f40*/  SYNCS.EXCH.64 URZ, [UR4+0x1b8], UR6 ;  /* 0x0001b80604ff75b2 */ /* 0x0008620008000100 */
[----:B------:R4:W1:Y:S02]  /*0f50*/  SYNCS.EXCH.64 URZ, [UR4+0x1c8], UR6 ;  /* 0x0001c80604ff75b2 */ /* 0x0008640008000100 */
[----:B----4-:R-:W-:Y:S01]  /*0f60*/  NOP ;  /* 0x0000000000007918 */ /* 0x010fe20000000000 */
.L_x_15:
[----:B---3--:R-:W3:Y:S01]  /*0f70*/  S2UR UR7, SR_CgaCtaId ;  /* 0x00000000000779c3 */ /* 0x008ee20000008800 */
[----:B------:R-:W-:Y:S01]  /*0f80*/  VOTEU.ALL UP0, P0 ;  /* 0x0000000000ff7886 */ /* 0x000fe20000000000 */
[----:B--2---:R-:W-:Y:S01]  /*0f90*/  UMOV UR4, 0x20 ;  /* 0x0000002000047882 */ /* 0x004fe20000000000 */
[----:B------:R-:W2:Y:S01]  /*0fa0*/  LDCU UR35, c[0x0][0x36c] ;  /* 0x00006d80ff2377ac */ /* 0x000ea20008000800 */
[----:B------:R-:W-:Y:S01]  /*0fb0*/  NOP ;  /* 0x0000000000007918 */ /* 0x000fe20000000000 */
[----:B------:R-:W-:Y:S01]  /*0fc0*/  LOP3.LUT R0, R98, 0x1f, RZ, 0xc0, !PT ;  /* 0x0000001f62007812 */ /* 0x000fe200078ec0ff */
[----:B------:R-:W-:Y:S01]  /*0fd0*/  @!UP0 UMOV UR6, 0x400 ;  /* 0x0000040000068882 */ /* 0x000fe20000000000 */
[----:B------:R-:W-:-:S04]  /*0fe0*/  @!UP0 UIADD3 UR4, UPT, UPT, -UR4, 0x100000, URZ ;  /* 0x0010000004048890 */ /* 0x000fc8000fffe1ff */
[----:B------:R-:W-:Y:S02]  /*0ff0*/  @!UP0 USHF.L.U32 UR5, UR4, 0xb, URZ ;  /* 0x0000000b04058899 */ /* 0x000fe400080006ff */
[----:B------:R-:W-:Y:S02]  /*1000*/  @!UP0 USHF.L.U32 UR4, UR4, 0x1, URZ ;  /* 0x0000000104048899 */ /* 0x000fe400080006ff */
[----:B------:R-:W-:Y:S02]  /*1010*/  UISETP.NE.AND UP4, UPT, UR22, URZ, UPT ;  /* 0x000000ff1600728c */ /* 0x000fe4000bf85270 */
[----:B--2---:R-:W-:Y:S02]  /*1020*/  UISETP.EQ.U32.AND UP1, UPT, UR35, 0x1, UPT ;  /* 0x000000012300788c */ /* 0x004fe4000bf22070 */
[----:B---3--:R-:W-:Y:S01]  /*1030*/  @!UP0 ULEA UR6, UR7, UR6, 0x18 ;  /* 0x0000000607068291 */ /* 0x008fe2000f8ec0ff */
[----:B------:R-:W-:Y:S01]  /*1040*/  VOTEU.ALL UP0, P0 ;  /* 0x0000000000ff7886 */ /* 0x000fe20000000000 */
[----:B------:R-:W2:Y:S10]  /*1050*/  FENCE.VIEW.ASYNC.S ;  /* 0x00000000000073c6 */ /* 0x000eb40000000000 */
[----:B--2---:R2:W3:Y:S01]  /*1060*/  @!UP0 SYNCS.EXCH.64 URZ, [UR6+0x1d0], UR4 ;  /* 0x0001d00406ff85b2 */ /* 0x0044e20008000100 */
[----:B------:R-:W-:Y:S05]  /*1070*/  BRA.U !UP1, `(.L_x_16) ;  /* 0x0000000109087547 */ /* 0x000fea000b800000 */
[----:B-1-3--:R-:W-:Y:S01]  /*1080*/  UCGABAR_ARV ;  /* 0x00000000000079c7 */ /* 0x00afe20008000000 */
[----:B------:R-:W-:Y:S05]  /*1090*/  BRA `(.L_x_17) ;  /* 0x0000000000047947 */ /* 0x000fea0003800000 */
.L_x_16:
[----:B-1-3--:R-:W-:Y:S01]  /*10a0*/  NOP ;  /* 0x0000000000007918 */ /* 0x00afe20000000000 */
.L_x_17:
[----:B------:R-:W1:Y:S01]  /*10b0*/  S2UR UR31, SR_CTAID.X ;  /* 0x00000000001f79c3 */ /* 0x000e620000002500 */
[----:B------:R-:W-:-:S05]  /*10c0*/  CS2R.32 R87, SR_CgaSize ;  /* 0x0000000000577805 */ /* 0x000fca0000008a00 */
[----:B------:R-:W-:-:S05]  /*10d0*/  IMAD R87, R87, -0xa0, RZ ;  /* 0xffffff6057577824 */ /* 0x000fca00078e02ff */
[----:B------:R-:W-:-:S14]  /*10e0*/  R2UR UR7, R87 ;  /* 0x00000000570772ca */ /* 0x000fdc00000e0000 */
[----:B------:R-:W3:Y:S01]  /*10f0*/  LDCU UR7, c[0x0][UR7+0x2b0] ;  /* 0x00005600070777ac */ /* 0x000ee20008000800 */
[----:B------:R-:W-:-:S05]  /*1100*/  CS2R.32 R87, SR_CgaSize ;  /* 0x0000000000577805 */ /* 0x000fca0000008a00 */
[----:B------:R-:W-:-:S05]  /*1110*/  IMAD R87, R87, -0xa0, RZ ;  /* 0xffffff6057577824 */ /* 0x000fca00078e02ff */
[----:B------:R-:W-:-:S14]  /*1120*/  R2UR UR10, R87 ;  /* 0x00000000570a72ca */ /* 0x000fdc00000e0000 */
[----:B------:R-:W4:Y:S01]  /*1130*/  LDCU UR10, c[0x0][UR10+0x2b4] ;  /* 0x000056800a0a77ac */ /* 0x000f220008000800 */
[----:B------:R-:W2:Y:S01]  /*1140*/  S2UR UR9, SR_CTAID.Y ;  /* 0x00000000000979c3 */ /* 0x000ea20000002600 */
[----:B------:R-:W-:-:S05]  /*1150*/  CS2R.32 R87, SR_CgaSize ;  /* 0x0000000000577805 */ /* 0x000fca0000008a00 */
[----:B------:R-:W-:-:S05]  /*1160*/  IMAD R87, R87, -0xa0, RZ ;  /* 0xffffff6057577824 */ /* 0x000fca00078e02ff */
[----:B------:R-:W-:-:S14]  /*1170*/  R2UR UR11, R87 ;  /* 0x00000000570b72ca */ /* 0x000fdc00000e0000 */
[----:B------:R-:W4:Y:S01]  /*1180*/  LDCU UR11, c[0x0][UR11+0x2a0] ;  /* 0x000054000b0b77ac */ /* 0x000f220008000800 */
[----:B------:R-:W-:-:S05]  /*1190*/  CS2R.32 R87, SR_CgaSize ;  /* 0x0000000000577805 */ /* 0x000fca0000008a00 */
[----:B------:R-:W-:-:S05]  /*11a0*/  IMAD R87, R87, -0xa0, RZ ;  /* 0xffffff6057577824 */ /* 0x000fca00078e02ff */
[----:B------:R-:W-:-:S14]  /*11b0*/  R2UR UR12, R87 ;  /* 0x00000000570c72ca */ /* 0x000fdc00000e0000 */
[----:B------:R-:W4:Y:S01]  /*11c0*/  LDCU UR12, c[0x0][UR12+0x2a4] ;  /* 0x000054800c0c77ac */ /* 0x000f220008000800 */
[----:B------:R-:W4:Y:S01]  /*11d0*/  S2UR UR13, SR_CgaCtaId ;  /* 0x00000000000d79c3 */ /* 0x000f220000008800 */
[----:B------:R-:W4:Y:S01]  /*11e0*/  LDCU UR23, c[0x0][0xb24] ;  /* 0x00016480ff1777ac */ /* 0x000f220008000800 */
[----:B------:R-:W-:Y:S01]  /*11f0*/  UMOV UR25, 0x1111 ;  /* 0x0000111100197882 */ /* 0x000fe20000000000 */
[----:B------:R-:W-:Y:S01]  /*1200*/  UMOV UR24, 0x5 ;  /* 0x0000000500187882 */ /* 0x000fe20000000000 */
[----:B------:R-:W4:Y:S01]  /*1210*/  LDCU UR45, c[0x0][0xb24] ;  /* 0x00016480ff2d77ac */ /* 0x000f220008000800 */
[----:B-1----:R-:W-:-:S03]  /*1220*/  I2FP.F32.U32 R3, UR31 ;  /* 0x0000001f00037c45 */ /* 0x002fc60008201000 */
[----:B------:R-:W1:Y:S01]  /*1230*/  S2UR UR36, SR_CTAID.Z ;  /* 0x00000000002479c3 */ /* 0x000e620000002700 */
[----:B------:R-:W1:Y:S01]  /*1240*/  LDCU UR29, c[0x0][0xb30] ;  /* 0x00016600ff1d77ac */ /* 0x000e620008000800 */
[----:B---3--:R-:W-:Y:S01]  /*1250*/  FMUL R3, R3, UR7 ;  /* 0x0000000703037c20 */ /* 0x008fe20008400000 */
[----:B------:R-:W-:Y:S01]  /*1260*/  UISETP.NE.AND UP5, UPT, UR22, 0x2, UPT ;  /* 0x000000021600788c */ /* 0x000fe2000bfa5270 */
[----:B--2---:R-:W-:Y:S01]  /*1270*/  I2FP.F32.U32 R2, UR9 ;  /* 0x0000000900027c45 */ /* 0x004fe20008201000 */
[----:B------:R-:W-:Y:S01]  /*1280*/  UMOV UR26, UR9 ;  /* 0x00000009001a7c82 */ /* 0x000fe20008000000 */
[----:B------:R-:W-:Y:S02]  /*1290*/  UMOV UR20, UR31 ;  /* 0x0000001f00147c82 */ /* 0x000fe40008000000 */
[----:B------:R-:W2:Y:S01]  /*12a0*/  F2I.U32.TRUNC.NTZ R3, R3 ;  /* 0x0000000300037305 */ /* 0x000ea2000020f000 */
[----:B----4-:R-:W-:Y:S01]  /*12b0*/  UISETP.GE.AND UP6, UPT, UR23, 0x1, UPT ;  /* 0x000000011700788c */ /* 0x010fe2000bfc6270 */
[----:B------:R-:W-:Y:S01]  /*12c0*/  FMUL R2, R2, UR10 ;  /* 0x0000000a02027c20 */ /* 0x000fe20008400000 */
[----:B------:R-:W-:-:S02]  /*12d0*/  USHF.R.U32.HI UR4, URZ, 0x2, UR13 ;  /* 0x00000002ff047899 */ /* 0x000fc4000801160d */
[----:B------:R-:W-:-:S03]  /*12e0*/  ULOP3.LUT UR6, UR13, 0xc, URZ, 0xc0, !UPT ;  /* 0x0000000c0d067892 */ /* 0x000fc6000f8ec0ff */
[----:B------:R-:W3:Y:S01]  /*12f0*/  F2I.U32.TRUNC.NTZ R2, R2 ;  /* 0x0000000200027305 */ /* 0x000ee2000020f000 */
[----:B------:R-:W-:Y:S02]  /*1300*/  ULOP3.LUT UR32, UR4, 0x3, URZ, 0xc0, !UPT ;  /* 0x0000000304207892 */ /* 0x000fe4000f8ec0ff */
[----:B------:R-:W-:Y:S02]  /*1310*/  ULOP3.LUT UR8, UR13, 0x3, URZ, 0xc0, !UPT ;  /* 0x000000030d087892 */ /* 0x000fe4000f8ec0ff */
[----:B------:R-:W-:Y:S02]  /*1320*/  ULOP3.LUT UR4, UR6, 0x1, UR13, 0xf8, !UPT ;  /* 0x0000000106047892 */ /* 0x000fe4000f8ef80d */
[----:B------:R-:W-:Y:S01]  /*1330*/  USHF.R.U32.HI UR5, URZ, 0x1, UR13 ;  /* 0x00000001ff057899 */ /* 0x000fe2000801160d */
[----:B--2---:R-:W-:Y:S01]  /*1340*/  R2UR UR6, R3 ;  /* 0x00000000030672ca */ /* 0x004fe200000e0000 */
[----:B------:R-:W-:Y:S01]  /*1350*/  UISETP.GT.U32.AND UP1, UPT, UR8, 0xffff, UPT ;  /* 0x0000ffff0800788c */ /* 0x000fe2000bf24070 */
[----:B------:R-:W-:Y:S01]  /*1360*/  PRMT R3, RZ, 0x7610, R3 ;  /* 0x00007610ff037816 */ /* 0x000fe20000000003 */
[----:B------:R-:W-:-:S02]  /*1370*/  UISETP.GT.U32.AND UP0, UPT, UR4, 0xffff, UPT ;  /* 0x0000ffff0400788c */ /* 0x000fc4000bf04070 */
[----:B------:R-:W-:Y:S01]  /*1380*/  ULOP3.LUT UR48, UR5, 0x1, URZ, 0xc0, !UPT ;  /* 0x0000000105307892 */ /* 0x000fe2000f8ec0ff */
[----:B---3--:R-:W-:Y:S01]  /*1390*/  R2UR UR7, R2 ;  /* 0x00000000020772ca */ /* 0x008fe200000e0000 */
[----:B------:R-:W-:Y:S01]  /*13a0*/  USEL UR5, UR8, 0xffff, !UP1 ;  /* 0x0000ffff08057887 */ /* 0x000fe2000c800000 */
[----:B------:R-:W-:Y:S01]  /*13b0*/  PRMT R2, RZ, 0x7610, R2 ;  /* 0x00007610ff027816 */ /* 0x000fe20000000002 */
[----:B------:R-:W-:Y:S02]  /*13c0*/  USEL UR4, UR4, 0xffff, !UP0 ;  /* 0x0000ffff04047887 */ /* 0x000fe4000c000000 */
[----:B------:R-:W-:Y:S02]  /*13d0*/  ULOP3.LUT UR5, UR5, 0xffff, URZ, 0xc0, !UPT ;  /* 0x0000ffff05057892 */ /* 0x000fe4000f8ec0ff */
[----:B------:R-:W-:Y:S02]  /*13e0*/  ULOP3.LUT UR4, UR4, 0xffff, URZ, 0xc0, !UPT ;  /* 0x0000ffff04047892 */ /* 0x000fe4000f8ec0ff */
[----:B------:R-:W-:-:S02]  /*13f0*/  USHF.L.U32 UR25, UR25, UR5, URZ ;  /* 0x0000000519197299 */ /* 0x000fc400080006ff */
[----:B------:R-:W-:Y:S02]  /*1400*/  USHF.L.U32 UR24, UR24, UR4, URZ ;  /* 0x0000000418187299 */ /* 0x000fe400080006ff */
[----:B------:R-:W-:Y:S02]  /*1410*/  UIADD3 UR5, UPT, UPT, -UR6, URZ, URZ ;  /* 0x000000ff06057290 */ /* 0x000fe4000fffe1ff */
[----:B------:R-:W-:Y:S02]  /*1420*/  UIADD3 UR4, UPT, UPT, -UR7, URZ, URZ ;  /* 0x000000ff07047290 */ /* 0x000fe4000fffe1ff */
[----:B------:R-:W-:Y:S02]  /*1430*/  UIMAD UR5, UR11, UR5, UR31 ;  /* 0x000000050b0572a4 */ /* 0x000fe4000f8e021f */
[----:B------:R-:W-:Y:S02]  /*1440*/  UIMAD UR4, UR12, UR4, UR9 ;  /* 0x000000040c0472a4 */ /* 0x000fe4000f8e0209 */
[----:B------:R-:W-:-:S02]  /*1450*/  USHF.L.U32 UR30, UR13, 0x7, URZ ;  /* 0x000000070d1e7899 */ /* 0x000fc400080006ff */
[----:B------:R-:W-:Y:S01]  /*1460*/  USHF.L.U32 UR27, UR13, 0xa, URZ ;  /* 0x0000000a0d1b7899 */ /* 0x000fe200080006ff */
[----:B------:R-:W-:Y:S01]  /*1470*/  IMAD.U32 R87, RZ, RZ, UR5 ;  /* 0x00000005ff577e24 */ /* 0x000fe2000f8e00ff */
[----:B------:R-:W-:Y:S01]  /*1480*/  ULOP3.LUT UR30, UR30, 0x600, URZ, 0xc0, !UPT ;  /* 0x000006001e1e7892 */ /* 0x000fe2000f8ec0ff */
[----:B------:R-:W-:Y:S01]  /*1490*/  IMAD.U32 R86, RZ, RZ, UR4 ;  /* 0x00000004ff567e24 */ /* 0x000fe2000f8e00ff */
[----:B------:R-:W-:Y:S01]  /*14a0*/  ULOP3.LUT UR27, UR27, 0x800, URZ, 0xc0, !UPT ;  /* 0x000008001b1b7892 */ /* 0x000fe2000f8ec0ff */
[----:B-1----:R-:W-:Y:S11]  /*14b0*/  BRA.U UP4, `(.L_x_18) ;  /* 0x0000000104b47547 */ /* 0x002ff6000b800000 */
[----:B------:R-:W-:Y:S02]  /*14c0*/  R2UR UR17, R86 ;  /* 0x00000000561172ca */ /* 0x000fe400000e0000 */
[----:B------:R-:W-:-:S11]  /*14d0*/  R2UR UR18, R87 ;  /* 0x00000000571272ca */ /* 0x000fd600000e0000 */
[----:B------:R-:W-:Y:S02]  /*14e0*/  UISETP.NE.AND UP0, UPT, UR17, URZ, UPT ;  /* 0x000000ff1100728c */ /* 0x000fe4000bf05270 */
[----:B------:R-:W-:Y:S02]  /*14f0*/  ULOP3.LUT UR4, UR18, 0x2, URZ, 0x3c, !UPT ;  /* 0x0000000212047892 */ /* 0x000fe4000f8e3cff */
[----:B------:R-:W-:Y:S02]  /*1500*/  UISETP.GT.U32.AND UP1, UPT, UR18, 0x1, UP0 ;  /* 0x000000011200788c */ /* 0x000fe40008724070 */
[----:B------:R-:W-:Y:S02]  /*1510*/  UISETP.NE.AND UP2, UPT, UR17, 0x1, UPT ;  /* 0x000000011100788c */ /* 0x000fe4000bf45270 */
[----:B------:R-:W-:Y:S02]  /*1520*/  UISETP.GT.U32.AND UP0, UPT, UR4, 0x1, UP0 ;  /* 0x000000010400788c */ /* 0x000fe40008704070 */
[----:B------:R-:W-:-:S02]  /*1530*/  USEL UR7, URZ, 0x1, UP1 ;  /* 0x00000001ff077887 */ /* 0x000fc40008800000 */
[----:B------:R-:W-:Y:S02]  /*1540*/  USEL UR8, URZ, 0x2, UP1 ;  /* 0x00000002ff087887 */ /* 0x000fe40008800000 */
[----:B------:R-:W-:Y:S02]  /*1550*/  UISETP.GT.U32.AND UP1, UPT, UR18, 0x1, UP2 ;  /* 0x000000011200788c */ /* 0x000fe40009724070 */
[----:B------:R-:W-:Y:S02]  /*1560*/  USEL UR12, URZ, 0x4, UP0 ;  /* 0x00000004ff0c7887 */ /* 0x000fe40008000000 */
[----:B------:R-:W-:Y:S02]  /*1570*/  USEL UR15, URZ, 0x8, UP0 ;  /* 0x00000008ff0f7887 */ /* 0x000fe40008000000 */
[----:B------:R-:W-:Y:S02]  /*1580*/  UISETP.GT.U32.AND UP0, UPT, UR4, 0x1, UP2 ;  /* 0x000000010400788c */ /* 0x000fe40009704070 */
[----:B------:R-:W-:-:S02]  /*1590*/  USEL UR6, URZ, 0x10, UP1 ;  /* 0x00000010ff067887 */ /* 0x000fc40008800000 */
[----:B------:R-:W-:Y:S02]  /*15a0*/  USEL UR11, URZ, 0x20, UP1 ;  /* 0x00000020ff0b7887 */ /* 0x000fe40008800000 */
[----:B------:R-:W-:Y:S02]  /*15b0*/  UISETP.NE.AND UP1, UPT, UR17, 0x2, UPT ;  /* 0x000000021100788c */ /* 0x000fe4000bf25270 */
[----:B------:R-:W-:Y:S02]  /*15c0*/  USEL UR14, URZ, 0x40, UP0 ;  /* 0x00000040ff0e7887 */ /* 0x000fe40008000000 */
[----:B------:R-:W-:Y:S02]  /*15d0*/  USEL UR16, URZ, 0x80, UP0 ;  /* 0x00000080ff107887 */ /* 0x000fe40008000000 */
[----:B------:R-:W-:Y:S02]  /*15e0*/  UISETP.GT.U32.AND UP0, UPT, UR18, 0x1, UP1 ;  /* 0x000000011200788c */ /* 0x000fe40008f04070 */
[----:B------:R-:W-:-:S02]  /*15f0*/  UISETP.NE.AND UP2, UPT, UR17, 0x3, UPT ;  /* 0x000000031100788c */ /* 0x000fc4000bf45270 */
[----:B------:R-:W-:Y:S02]  /*1600*/  USEL UR5, URZ, 0x100, UP0 ;  /* 0x00000100ff057887 */ /* 0x000fe40008000000 */
[----:B------:R-:W-:Y:S02]  /*1610*/  USEL UR10, URZ, 0x200, UP0 ;  /* 0x00000200ff0a7887 */ /* 0x000fe40008000000 */
[----:B------:R-:W-:Y:S02]  /*1620*/  UISETP.GT.U32.AND UP0, UPT, UR18, 0x1, UP2 ;  /* 0x000000011200788c */ /* 0x000fe40009704070 */
[----:B------:R-:W-:Y:S02]  /*1630*/  UIADD3 UR5, UPT, UPT, UR5, UR6, UR7 ;  /* 0x0000000605057290 */ /* 0x000fe4000fffe007 */
[----:B------:R-:W-:Y:S02]  /*1640*/  USEL UR9, URZ, 0x1000, UP0 ;  /* 0x00001000ff097887 */ /* 0x000fe40008000000 */
[----:B------:R-:W-:-:S02]  /*1650*/  USEL UR13, URZ, 0x2000, UP0 ;  /* 0x00002000ff0d7887 */ /* 0x000fc40008000000 */
[----:B------:R-:W-:Y:S02]  /*1660*/  UIADD3 UR5, UPT, UPT, UR8, UR9, UR5 ;  /* 0x0000000908057290 */ /* 0x000fe4000fffe005 */
[----:B------:R-:W-:Y:S02]  /*1670*/  UISETP.GT.U32.AND UP1, UPT, UR4, 0x1, UP1 ;  /* 0x000000010400788c */ /* 0x000fe40008f24070 */
[----:B------:R-:W-:Y:S02]  /*1680*/  UIADD3 UR5, UPT, UPT, UR10, UR11, UR5 ;  /* 0x0000000b0a057290 */ /* 0x000fe4000fffe005 */
[----:B------:R-:W-:Y:S02]  /*1690*/  UISETP.GT.U32.AND UP0, UPT, UR4, 0x1, UP2 ;  /* 0x000000010400788c */ /* 0x000fe40009704070 */
[----:B------:R-:W-:Y:S02]  /*16a0*/  USEL UR4, URZ, 0x400, UP1 ;  /* 0x00000400ff047887 */ /* 0x000fe40008800000 */
[----:B------:R-:W-:-:S02]  /*16b0*/  UIADD3 UR5, UPT, UPT, UR12, UR13, UR5 ;  /* 0x0000000d0c057290 */ /* 0x000fc4000fffe005 */
[----:B------:R-:W-:Y:S02]  /*16c0*/  USEL UR6, URZ, 0x4000, UP0 ;  /* 0x00004000ff067887 */ /* 0x000fe40008000000 */
[----:B------:R-:W-:Y:S02]  /*16d0*/  UIADD3 UR5, UPT, UPT, UR4, UR14, UR5 ;  /* 0x0000000e04057290 */ /* 0x000fe4000fffe005 */
[----:B------:R-:W-:Y:S02]  /*16e0*/  USEL UR7, URZ, 0x800, UP1 ;  /* 0x00000800ff077887 */ /* 0x000fe40008800000 */
[----:B------:R-:W-:Y:S02]  /*16f0*/  ULOP3.LUT UR4, UR18, 0xfffffffe, URZ, 0xc0, !UPT ;  /* 0xfffffffe12047892 */ /* 0x000fe4000f8ec0ff */
[----:B------:R-:W-:Y:S02]  /*1700*/  UIADD3 UR5, UPT, UPT, UR15, UR6, UR5 ;  /* 0x000000060f057290 */ /* 0x000fe4000fffe005 */
[----:B------:R-:W-:-:S02]  /*1710*/  ULEA UR4, UR17, UR4, 0x2 ;  /* 0x0000000411047291 */ /* 0x000fc4000f8e10ff */
[----:B------:R-:W-:Y:S02]  /*1720*/  USEL UR6, URZ, 0x8000, UP0 ;  /* 0x00008000ff067887 */ /* 0x000fe40008000000 */
[----:B------:R-:W-:-:S03]  /*1730*/  UIADD3 UR5, UPT, UPT, UR7, UR16, UR5 ;  /* 0x0000001007057290 */ /* 0x000fc6000fffe005 */
[----:B------:R-:W-:Y:S01]  /*1740*/  UMOV UR7, 0x3 ;  /* 0x0000000300077882 */ /* 0x000fe20000000000 */
[----:B------:R-:W-:Y:S02]  /*1750*/  UIADD3 UR5, UPT, UPT, UR5, UR6, URZ ;  /* 0x0000000605057290 */ /* 0x000fe4000fffe0ff */
[----:B------:R-:W-:-:S04]  /*1760*/  USHF.L.U32 UR4, UR7, UR4, URZ ;  /* 0x0000000407047299 */ /* 0x000fc800080006ff */
[----:B------:R-:W-:Y:S02]  /*1770*/  IMAD.U32 R3, RZ, RZ, UR5 ;  /* 0x00000005ff037e24 */ /* 0x000fe4000f8e00ff */
[----:B------:R-:W-:Y:S02]  /*1780*/  IMAD.U32 R2, RZ, RZ, UR4 ;  /* 0x00000004ff027e24 */ /* 0x000fe4000f8e00ff */
.L_x_18:
[----:B------:R-:W-:Y:S05]  /*1790*/  BRA.U !UP6, `(.L_x_19) ;  /* 0x000000010ed47547 */ /* 0x000fea000b800000 */
[----:B------:R-:W1:Y:S01]  /*17a0*/  LDCU.128 UR12, c[0x0][0xb10] ;  /* 0x00016200ff0c77ac */ /* 0x000e620008000c00 */
[----:B------:R-:W2:Y:S01]  /*17b0*/  LDCU UR6, c[0x0][0x370] ;  /* 0x00006e00ff0677ac */ /* 0x000ea20008000800 */
[----:B------:R-:W3:Y:S01]  /*17c0*/  LDCU UR5, c[0x0][0x374] ;  /* 0x00006e80ff0577ac */ /* 0x000ee20008000800 */
[----:B------:R-:W4:Y:S01]  /*17d0*/  LDCU UR28, c[0x0][0xb0c] ;  /* 0x00016180ff1c77ac */ /* 0x000f220008000800 */
[----:B------:R-:W4:Y:S01]  /*17e0*/  LDCU UR4, c[0x0][0xb20] ;  /* 0x00016400ff0477ac */ /* 0x000f220008000800 */
[----:B------:R-:W4:Y:S01]  /*17f0*/  LDCU.64 UR8, c[0x0][0xb28] ;  /* 0x00016500ff0877ac */ /* 0x000f220008000a00 */
[----:B-1----:R-:W-:Y:S02]  /*1800*/  UISETP.NE.AND UP0, UPT, UR14, 0x1, UPT ;  /* 0x000000010e00788c */ /* 0x002fe4000bf05270 */
[----:B---3--:R-:W-:Y:S02]  /*1810*/  UIMAD.WIDE.U32 UR10, UR5, UR15, URZ ;  /* 0x0000000f050a72a5 */ /* 0x008fe4000f8e00ff */
[----:B--2---:R-:W-:-:S02]  /*1820*/  UIMAD.WIDE.U32 UR18, UR6, UR12, URZ ;  /* 0x0000000c061272a5 */ /* 0x004fc4000f8e00ff */
[----:B----4-:R-:W-:Y:S02]  /*1830*/  UISETP.NE.AND UP1, UPT, UR28, 0x1, UPT ;  /* 0x000000011c00788c */ /* 0x010fe4000bf25270 */
[----:B------:R-:W-:Y:S01]  /*1840*/  UISETP.NE.AND UP2, UPT, UR23, 0x1, UPT ;  /* 0x000000011700788c */ /* 0x000fe2000bf45270 */
[----:B------:R-:W-:Y:S02]  /*1850*/  UMOV UR10, UR11 ;  /* 0x0000000b000a7c82 */ /* 0x000fe40008000000 */
[----:B------:R-:W-:Y:S01]  /*1860*/  UMOV UR18, UR19 ;  /* 0x0000001300127c82 */ /* 0x000fe20008000000 */
[----:B------:R-:W-:Y:S02]  /*1870*/  @UP0 USHF.R.U32.HI UR5, URZ, UR4, UR10 ;  /* 0x00000004ff050299 */ /* 0x000fe4000801160a */
[----:B------:R-:W-:Y:S02]  /*1880*/  UIMAD.WIDE.U32 UR20, UR26, UR15, URZ ;  /* 0x0000000f1a1472a5 */ /* 0x000fe4000f8e00ff */
[----:B------:R-:W-:-:S02]  /*1890*/  UIMAD.WIDE.U32 UR10, UR5, UR8, URZ ;  /* 0x00000008050a72a5 */ /* 0x000fc4000f8e00ff */
[----:B------:R-:W-:Y:S02]  /*18a0*/  @UP1 USHF.R.U32.HI UR6, URZ, UR13, UR18 ;  /* 0x0000000dff061299 */ /* 0x000fe40008011612 */
[----:B------:R-:W-:Y:S02]  /*18b0*/  UIMAD.WIDE.U32 UR16, UR31, UR12, URZ ;  /* 0x0000000c1f1072a5 */ /* 0x000fe4000f8e00ff */
[----:B------:R-:W-:Y:S01]  /*18c0*/  UIMAD.WIDE.U32 UR18, UR6, UR8, URZ ;  /* 0x00000008061272a5 */ /* 0x000fe2000f8e00ff */
[----:B------:R-:W-:Y:S01]  /*18d0*/  UMOV UR20, UR21 ;  /* 0x0000001500147c82 */ /* 0x000fe20008000000 */
[----:B------:R-:W-:Y:S01]  /*18e0*/  UMOV UR10, UR11 ;  /* 0x0000000b000a7c82 */ /* 0x000fe20008000000 */
[----:B------:R-:W-:Y:S02]  /*18f0*/  USHF.R.U32.HI UR20, URZ, UR4, UR20 ;  /* 0x00000004ff147299 */ /* 0x000fe40008011614 */
[----:B------:R-:W-:Y:S02]  /*1900*/  @UP2 USHF.R.U32.HI UR5, URZ, UR9, UR10 ;  /* 0x00000009ff052299 */ /* 0x000fe4000801160a */
[----:B------:R-:W-:Y:S01]  /*1910*/  UMOV UR7, UR19 ;  /* 0x0000001300077c82 */ /* 0x000fe20008000000 */
[----:B------:R-:W-:Y:S01]  /*1920*/  UMOV UR16, UR17 ;  /* 0x0000001100107c82 */ /* 0x000fe20008000000 */
[----:B------:R-:W-:-:S02]  /*1930*/  @UP2 USHF.R.U32.HI UR6, URZ, UR9, UR7 ;  /* 0x00000009ff062299 */ /* 0x000fc40008011607 */
[----:B------:R-:W-:Y:S02]  /*1940*/  USHF.R.U32.HI UR16, URZ, UR13, UR16 ;  /* 0x0000000dff107299 */ /* 0x000fe40008011610 */
[----:B------:R-:W-:Y:S02]  /*1950*/  USEL UR4, UR26, UR20, !UP0 ;  /* 0x000000141a047287 */ /* 0x000fe4000c000000 */
[----:B------:R-:W-:Y:S02]  /*1960*/  UIMAD UR7, UR5, UR23, URZ ;  /* 0x00000017050772a4 */ /* 0x000fe4000f8e02ff */
[----:B------:R-:W-:Y:S02]  /*1970*/  USEL UR5, UR31, UR16, !UP1 ;  /* 0x000000101f057287 */ /* 0x000fe4000c800000 */
[----:B------:R-:W-:Y:S02]  /*1980*/  UIMAD UR12, UR6, UR23, URZ ;  /* 0x00000017060c72a4 */ /* 0x000fe4000f8e02ff */
[----:B------:R-:W-:-:S02]  /*1990*/  UISETP.GE.AND UP0, UPT, UR4, UR7, UPT ;  /* 0x000000070400728c */ /* 0x000fc4000bf06270 */
[----:B------:R-:W-:Y:S02]  /*19a0*/  UIMAD.WIDE.U32 UR10, UR4, UR8, URZ ;  /* 0x00000008040a72a5 */ /* 0x000fe4000f8e00ff */
[----:B------:R-:W-:Y:S02]  /*19b0*/  UISETP.GE.OR UP0, UPT, UR5, UR12, UP0 ;  /* 0x0000000c0500728c */ /* 0x000fe40008706670 */
[----:B------:R-:W-:Y:S02]  /*19c0*/  UIMAD.WIDE.U32 UR12, UR5, UR8, URZ ;  /* 0x00000008050c72a5 */ /* 0x000fe4000f8e00ff */
[----:B------:R-:W-:Y:S01]  /*19d0*/  UIADD3 UR10, UPT, UPT, -UR4, URZ, URZ ;  /* 0x000000ff040a7290 */ /* 0x000fe2000fffe1ff */
[----:B------:R-:W-:Y:S01]  /*19e0*/  UMOV UR8, UR11 ;  /* 0x0000000b00087c82 */ /* 0x000fe20008000000 */
[----:B------:R-:W-:Y:S02]  /*19f0*/  UIADD3 UR20, UPT, UPT, -UR5, URZ, URZ ;  /* 0x000000ff05147290 */ /* 0x000fe4000fffe1ff */
[----:B------:R-:W-:-:S03]  /*1a00*/  USHF.R.U32.HI UR8, URZ, UR9, UR8 ;  /* 0x00000009ff087299 */ /* 0x000fc60008011608 */
[----:B------:R-:W-:Y:S01]  /*1a10*/  @!UP0 UMOV UR7, UR13 ;  /* 0x0000000d00078c82 */ /* 0x000fe20008000000 */
[----:B------:R-:W-:Y:S02]  /*1a20*/  UIMAD UR26, UR14, UR10, UR26 ;  /* 0x0000000a0e1a72a4 */ /* 0x000fe4000f8e021a */
[----:B------:R-:W-:Y:S02]  /*1a30*/  USEL UR8, UR4, UR8, !UP2 ;  /* 0x0000000804087287 */ /* 0x000fe4000d000000 */
[----:B------:R-:W-:Y:S02]  /*1a40*/  @!UP0 USHF.R.U32.HI UR7, URZ, UR9, UR7 ;  /* 0x00000009ff078299 */ /* 0x000fe40008011607 */
[----:B------:R-:W-:Y:S02]  /*1a50*/  UIADD3 UR9, UPT, UPT, -UR8, URZ, URZ ;  /* 0x000000ff08097290 */ /* 0x000fe4000fffe1ff */
[----:B------:R-:W-:Y:S02]  /*1a60*/  @!UP0 USEL UR7, UR5, UR7, !UP2 ;  /* 0x0000000705078287 */ /* 0x000fe4000d000000 */
[----:B------:R-:W-:-:S02]  /*1a70*/  UIMAD UR9, UR23, UR9, UR4 ;  /* 0x00000009170972a4 */ /* 0x000fc4000f8e0204 */
[----:B------:R-:W-:Y:S02]  /*1a80*/  @!UP0 UIADD3 UR8, UPT, UPT, UR8, -UR7, URZ ;  /* 0x8000000708088290 */ /* 0x000fe4000fffe0ff */
[----:B------:R-:W-:Y:S02]  /*1a90*/  @!UP0 UIMAD UR6, UR9, UR6, UR7 ;  /* 0x00000006090682a4 */ /* 0x000fe4000f8e0207 */
[----:B------:R-:W-:Y:S02]  /*1aa0*/  @!UP0 UIMAD UR4, UR8, UR23, UR5 ;  /* 0x00000017080482a4 */ /* 0x000fe4000f8e0205 */
[----:B------:R-:W-:Y:S02]  /*1ab0*/  UIMAD UR20, UR28, UR20, UR31 ;  /* 0x000000141c1472a4 */ /* 0x000fe4000f8e021f */
[----:B------:R-:W-:Y:S01]  /*1ac0*/  UIMAD UR26, UR4, UR14, UR26 ;  /* 0x0000000e041a72a4 */ /* 0x000fe2000f8e021a */
[----:B------:R-:W-:Y:S02]  /*1ad0*/  @!UP0 UMOV UR5, UR6 ;  /* 0x0000000600058c82 */ /* 0x000fe40008000000 */
[----:B------:R-:W-:-:S12]  /*1ae0*/  UIMAD UR20, UR5, UR28, UR20 ;  /* 0x0000001c051472a4 */ /* 0x000fd8000f8e0214 */
.L_x_19:
[----:B------:R-:W-:-:S09]  /*1af0*/  UISETP.NE.AND UP0, UPT, UR29, 0x1, UPT ;  /* 0x000000011d00788c */ /* 0x000fd2000bf05270 */
[----:B------:R-:W-:Y:S05]  /*1b00*/  BRA.U UP0, `(.L_x_20) ;  /* 0x0000000100447547 */ /* 0x000fea000b800000 */
[----:B------:R-:W1:Y:S01]  /*1b10*/  LDCU.128 UR8, c[0x0][0xb10] ;  /* 0x00016200ff0877ac */ /* 0x000e620008000c00 */
[----:B------:R-:W2:Y:S01]  /*1b20*/  LDCU UR12, c[0x0][0xb0c] ;  /* 0x00016180ff0c77ac */ /* 0x000ea20008000800 */
[----:B------:R-:W3:Y:S01]  /*1b30*/  LDCU UR13, c[0x0][0xb20] ;  /* 0x00016400ff0d77ac */ /* 0x000ee20008000800 */
[----:B-1----:R-:W-:Y:S02]  /*1b40*/  UIMAD.WIDE.U32 UR6, UR20, UR8, URZ ;  /* 0x00000008140672a5 */ /* 0x002fe4000f8e00ff */
[----:B------:R-:W-:Y:S02]  /*1b50*/  UIMAD.WIDE.U32 UR4, UR26, UR11, URZ ;  /* 0x0000000b1a0472a5 */ /* 0x000fe4000f8e00ff */
[----:B--2---:R-:W-:Y:S02]  /*1b60*/  UISETP.NE.AND UP1, UPT, UR12, 0x1, UPT ;  /* 0x000000010c00788c */ /* 0x004fe4000bf25270 */
[----:B------:R-:W-:Y:S01]  /*1b70*/  UISETP.NE.AND UP0, UPT, UR10, 0x1, UPT ;  /* 0x000000010a00788c */ /* 0x000fe2000bf05270 */
[----:B------:R-:W-:-:S02]  /*1b80*/  UMOV UR6, UR7 ;  /* 0x0000000700067c82 */ /* 0x000fc40008000000 */
[----:B------:R-:W-:Y:S01]  /*1b90*/  UMOV UR4, UR5 ;  /* 0x0000000500047c82 */ /* 0x000fe20008000000 */
[----:B------:R-:W-:Y:S02]  /*1ba0*/  USHF.R.U32.HI UR6, URZ, UR9, UR6 ;  /* 0x00000009ff067299 */ /* 0x000fe40008011606 */
[----:B---3--:R-:W-:Y:S02]  /*1bb0*/  USHF.R.U32.HI UR4, URZ, UR13, UR4 ;  /* 0x0000000dff047299 */ /* 0x008fe40008011604 */
[----:B------:R-:W-:Y:S02]  /*1bc0*/  USEL UR5, UR20, UR6, !UP1 ;  /* 0x0000000614057287 */ /* 0x000fe4000c800000 */
[----:B------:R-:W-:-:S04]  /*1bd0*/  USEL UR4, UR26, UR4, !UP0 ;  /* 0x000000041a047287 */ /* 0x000fc8000c000000 */
[----:B------:R-:W-:Y:S02]  /*1be0*/  UIADD3 UR6, UPT, UPT, -UR4, UR5, URZ ;  /* 0x0000000504067290 */ /* 0x000fe4000fffe1ff */
[----:B------:R-:W-:Y:S02]  /*1bf0*/  UIADD3 UR4, UPT, UPT, UR4, -UR5, URZ ;  /* 0x8000000504047290 */ /* 0x000fe4000fffe0ff */
[----:B------:R-:W-:Y:S02]  /*1c00*/  UIMAD UR26, UR6, UR10, UR26 ;  /* 0x0000000a061a72a4 */ /* 0x000fe4000f8e021a */
[----:B------:R-:W-:-:S12]  /*1c10*/  UIMAD UR20, UR4, UR12, UR20 ;  /* 0x0000000c041472a4 */ /* 0x000fd8000f8e0214 */
.L_x_20:
[----:B------:R-:W-:-:S09]  /*1c20*/  UISETP.EQ.U32.AND UP0, UPT, UR35, 0x1, UPT ;  /* 0x000000012300788c */ /* 0x000fd2000bf02070 */
[----:B------:R-:W-:Y:S05]  /*1c30*/  BRA.U !UP0, `(.L_x_21) ;  /* 0x00000001080c7547 */ /* 0x000fea000b800000 */
[----:B------:R-:W-:Y:S01]  /*1c40*/  UCGABAR_WAIT ;  /* 0x0000000000007dc7 */ /* 0x000fe20008000000 */
[----:B------:R-:W-:Y:S01]  /*1c50*/  CCTL.IVALL ;  /* 0x00000000ff00798f */ /* 0x000fe20002000000 */
[----:B------:R-:W-:Y:S05]  /*1c60*/  BRA `(.L_x_22) ;  /* 0x0000000000047947 */ /* 0x000fea0003800000 */
.L_x_21:
[----:B------:R-:W-:Y:S06]  /*1c70*/  BAR.SYNC.DEFER_BLOCKING 0x0 ;  /* 0x0000000000007b1d */ /* 0x000fec0000010000 */
.L_x_22:
[----:B------:R-:W-:Y:S05]  /*1c80*/  BRA.U UP5, `(.L_x_23) ;  /* 0x0000001905b47547 */ /* 0x000fea000b800000 */
[----:B------:R-:W1:Y:S01]  /*1c90*/  S2UR UR4, SR_CgaCtaId ;  /* 0x00000000000479c3 */ /* 0x000e620000008800 */
[----:B------:R-:W2:Y:S01]  /*1ca0*/  LDCU UR7, c[0x0][0x38c] ;  /* 0x00007180ff0777ac */ /* 0x000ea20008000800 */
[----:B------:R-:W-:Y:S01]  /*1cb0*/  PLOP3.LUT P1, PT, PT, PT, UP3, 0x80, 0x8 ;  /* 0x000000000008781c */ /* 0x000fe20003f2f038 */
[----:B------:R-:W-:Y:S01]  /*1cc0*/  IMAD.MOV.U32 R12, RZ, RZ, 0x1 ;  /* 0x00000001ff0c7424 */ /* 0x000fe200078e00ff */
[----:B------:R-:W-:Y:S01]  /*1cd0*/  ISETP.NE.AND P2, PT, R0, RZ, P3 ;  /* 0x000000ff0000720c */ /* 0x000fe20001f45270 */
[----:B------:R-:W-:Y:S01]  /*1ce0*/  UMOV UR13, 0x400 ;  /* 0x00000400000d7882 */ /* 0x000fe20000000000 */
[----:B------:R-:W-:Y:S01]  /*1cf0*/  UISETP.NE.AND UP0, UPT, UR22, URZ, UPT ;  /* 0x000000ff1600728c */ /* 0x000fe2000bf05270 */
[----:B------:R-:W-:Y:S01]  /*1d00*/  PLOP3.LUT P1, PT, P1, PT, PT, 0x8, 0x80 ;  /* 0x000000000080781c */ /* 0x000fe20000f2e170 */
[----:B------:R-:W-:Y:S01]  /*1d10*/  USHF.L.U32 UR6, UR31, 0x7, URZ ;  /* 0x000000071f067899 */ /* 0x000fe200080006ff */
[----:B------:R-:W-:Y:S01]  /*1d20*/  CS2R R10, SRZ ;  /* 0x00000000000a7805 */ /* 0x000fe2000001ff00 */
[----:B------:R-:W-:Y:S01]  /*1d30*/  USEL UR21, UR53, 0x2, UP0 ;  /* 0x0000000235157887 */ /* 0x000fe20008000000 */
[----:B------:R-:W-:Y:S01]  /*1d40*/  IMAD.MOV.U32 R9, RZ, RZ, RZ ;  /* 0x000000ffff097224 */ /* 0x000fe200078e00ff */
[----:B------:R-:W-:Y:S01]  /*1d50*/  USHF.L.U32 UR47, UR31, 0x6, URZ ;  /* 0x000000061f2f7899 */ /* 0x000fe200080006ff */
[----:B------:R-:W-:Y:S01]  /*1d60*/  IMAD.MOV.U32 R8, RZ, RZ, 0x1 ;  /* 0x00000001ff087424 */ /* 0x000fe200078e00ff */
[----:B------:R-:W3:Y:S02]  /*1d70*/  LDCU UR42, c[0x0][0x370] ;  /* 0x00006e00ff2a77ac */ /* 0x000ee40008000800 */
[----:B------:R-:W-:-:S02]  /*1d80*/  ULOP3.LUT UR47, UR47, 0x40, URZ, 0xc0, !UPT ;  /* 0x000000402f2f7892 */ /* 0x000fc4000f8ec0ff */
[----:B--2---:R-:W-:Y:S02]  /*1d90*/  UIADD3 UR5, UPT, UPT, UR7, 0x1f, URZ ;  /* 0x0000001f07057890 */ /* 0x004fe4000fffe0ff */
[----:B------:R-:W-:Y:S02]  /*1da0*/  UIADD3 UR50, UPT, UPT, UR7, 0x3e, URZ ;  /* 0x0000003e07327890 */ /* 0x000fe4000fffe0ff */
[----:B-1----:R-:W-:Y:S02]  /*1db0*/  ULEA UR13, UR4, UR13, 0x18 ;  /* 0x0000000d040d7291 */ /* 0x002fe4000f8ec0ff */
[----:B------:R-:W-:Y:S02]  /*1dc0*/  USHF.R.S32.HI UR4, URZ, 0x1f, UR5 ;  /* 0x0000001fff047899 */ /* 0x000fe40008011405 */
[----:B------:R-:W-:Y:S02]  /*1dd0*/  UIADD3 UR7, UPT, UPT, UR7, -0x1, URZ ;  /* 0xffffffff07077890 */ /* 0x000fe4000fffe0ff */
[----:B------:R-:W-:-:S02]  /*1de0*/  ULEA.HI UR4, UR4, UR5, URZ, 0x5 ;  /* 0x0000000504047291 */ /* 0x000fc4000f8f28ff */
[----:B------:R-:W-:Y:S02]  /*1df0*/  UISETP.GE.U32.AND UP1, UPT, UR7, -0x3f, UPT ;  /* 0xffffffc10700788c */ /* 0x000fe4000bf26070 */
[----:B------:R-:W-:Y:S02]  /*1e00*/  USHF.R.S32.HI UR44, URZ, 0x5, UR4 ;  /* 0x00000005ff2c7899 */ /* 0x000fe40008011404 */
[----:B------:R-:W-:Y:S02]  /*1e10*/  ULOP3.LUT UR5, UR6, 0x80, URZ, 0xc0, !UPT ;  /* 0x0000008006057892 */ /* 0x000fe4000f8ec0ff */
[----:B------:R-:W-:Y:S02]  /*1e20*/  UISETP.LT.U32.AND UP0, UPT, UR44, 0x10, UPT ;  /* 0x000000102c00788c */ /* 0x000fe4000bf01070 */
[----:B------:R-:W-:Y:S02]  /*1e30*/  ULEA UR38, UR30, UR13, 0x1 ;  /* 0x0000000d1e267291 */ /* 0x000fe4000f8e08ff */
[----:B------:R-:W-:-:S02]  /*1e40*/  USEL UR43, UR44, 0x10, UP0 ;  /* 0x000000102c2b7887 */ /* 0x000fc40008000000 */
[----:B------:R-:W-:Y:S02]  /*1e50*/  ULEA UR37, UR27, UR13, 0x1 ;  /* 0x0000000d1b257291 */ /* 0x000fe4000f8e08ff */
[----:B------:R-:W-:Y:S02]  /*1e60*/  UIADD3 UR4, UPT, UPT, UR43, -0x1, URZ ;  /* 0xffffffff2b047890 */ /* 0x000fe4000fffe0ff */
[----:B------:R-:W-:Y:S01]  /*1e70*/  @UP1 UIADD3 UR4, UPT, UPT, UR43, URZ, URZ ;  /* 0x000000ff2b041290 */ /* 0x000fe2000fffe0ff */
[----:B------:R-:W1:Y:S01]  /*1e80*/  LDCU.64 UR28, c[0x0][0x348] ;  /* 0x00006900ff1c77ac */ /* 0x000e620008000a00 */
[----:B------:R-:W2:Y:S01]  /*1e90*/  LDCU UR41, c[0x0][0x374] ;  /* 0x00006e80ff2977ac */ /* 0x000ea20008000800 */
[----:B------:R-:W-:Y:S02]  /*1ea0*/  ULEA UR48, UR48, UR5, 0x6 ;  /* 0x0000000530307291 */ /* 0x000fe4000f8e30ff */
[----:B------:R-:W-:Y:S02]  /*1eb0*/  ULEA UR47, UR32, UR47, 0x4 ;  /* 0x0000002f202f7291 */ /* 0x000fe4000f8e20ff */
[----:B------:R-:W-:-:S02]  /*1ec0*/  UIADD3 UR38, UPT, UPT, UR38, 0x8600, URZ ;  /* 0x0000860026267890 */ /* 0x000fc4000fffe0ff */
[----:B------:R-:W-:Y:S02]  /*1ed0*/  UIADD3 UR37, UPT, UPT, UR37, 0x18600, URZ ;  /* 0x0001860025257890 */ /* 0x000fe4000fffe0ff */
[----:B------:R-:W-:Y:S02]  /*1ee0*/  UIADD3 UR49, UPT, UPT, UR44, -UR43, URZ ;  /* 0x8000002b2c317290 */ /* 0x000fe4000fffe0ff */
[----:B------:R-:W-:Y:S02]  /*1ef0*/  UIADD3 UR31, UPT, UPT, UR4, 0x1, URZ ;  /* 0x00000001041f7890 */ /* 0x000fe4000fffe0ff */
[----:B------:R-:W-:Y:S01]  /*1f00*/  UIADD3 UR46, UPT, UPT, -UR4, URZ, URZ ;  /* 0x000000ff042e7290 */ /* 0x000fe2000fffe1ff */
[----:B---3--:R-:W-:-:S11]  /*1f10*/  UMOV UR6, URZ ;  /* 0x000000ff00067c82 */ /* 0x008fd60008000000 */
.L_x_43:
[----:B------:R-:W3:Y:S02]  /*1f20*/  S2UR UR4, SR_CgaCtaId ;  /* 0x00000000000479c3 */ /* 0x000ee40000008800 */
[----:B---3--:R-:W-:-:S09]  /*1f30*/  UISETP.NE.AND UP0, UPT, UR4, URZ, UPT ;  /* 0x000000ff0400728c */ /* 0x008fd2000bf05270 */
[----:B-1----:R-:W-:Y:S05]  /*1f40*/  BRA.U UP0, `(.L_x_24) ;  /* 0x0000000100287547 */ /* 0x002fea000b800000 */
[----:B------:R-:W-:Y:S02]  /*1f50*/  LEA R0, R9, UR13, 0x3 ;  /* 0x0000000d09007c11 */ /* 0x000fe4000f8e18ff */
[----:B------:R-:W-:-:S04]  /*1f60*/  SHF.L.U32 R3, R8, 0x1f, RZ ;  /* 0x0000001f08037819 */ /* 0x000fc800000006ff */
[----:B------:R-:W3:Y:S02]  /*1f70*/  SYNCS.PHASECHK.TRANS64.TRYWAIT P0, [R0+URZ+0x1c0], R3 ;  /* 0x0001c003000075a7 */ /* 0x000ee400080011ff */
[----:B---3--:R-:W-:Y:S05]  /*1f80*/  @!P0 BRA `(.L_x_25) ;  /* 0x0000008800388947 */ /* 0x008fea0003800000 */
.L_x_162:
[----:B------:R4:W-:Y:S01]  /*1f90*/  SYNCS.ARRIVE.TRANS64.A1T0 RZ, [R0+URZ+0x1b0], RZ ;  /* 0x0001b0ff00ff79a7 */ /* 0x0009e200081000ff */
[----:B------:R-:W-:-:S05]  /*1fa0*/  VIADD R9, R9, 0x1 ;  /* 0x0000000109097836 */ /* 0x000fca0000000000 */
[----:B------:R-:W-:-:S04]  /*1fb0*/  ISETP.NE.AND P0, PT, R9, 0x2, PT ;  /* 0x000000020900780c */ /* 0x000fc80003f05270 */
[----:B---3--:R-:W-:Y:S02]  /*1fc0*/  SEL R3, RZ, 0x1, P0 ;  /* 0x00000001ff037807 */ /* 0x008fe40000000000 */
[----:B------:R-:W-:Y:S02]  /*1fd0*/  SEL R9, R9, RZ, P0 ;  /* 0x000000ff09097207 */ /* 0x000fe40000000000 */
[----:B------:R-:W-:-:S07]  /*1fe0*/  LOP3.LUT R8, R8, R3, RZ, 0x3c, !PT ;  /* 0x0000000308087212 */ /* 0x000fce00078e3cff */
.L_x_24:
[----:B------:R-:W-:Y:S01]  /*1ff0*/  ULEA UR4, UR6, UR13, 0x3 ;  /* 0x0000000d06047291 */ /* 0x000fe2000f8e18ff */
[----:B----4-:R-:W-:Y:S01]  /*2000*/  SHF.L.U32 R0, R12, 0x1f, RZ ;  /* 0x0000001f0c007819 */ /* 0x010fe200000006ff */
[----:B------:R-:W-:Y:S02]  /*2010*/  UISETP.GE.U32.AND UP0, UPT, UR50, 0x3f, UPT ;  /* 0x0000003f3200788c */ /* 0x000fe4000bf06070 */
[----:B------:R-:W-:Y:S01]  /*2020*/  ULEA UR11, UR26, UR48, 0x8 ;  /* 0x000000301a0b7291 */ /* 0x000fe2000f8e40ff */
[----:B------:R-:W-:-:S04]  /*2030*/  UMOV UR7, URZ ;  /* 0x000000ff00077c82 */ /* 0x000fc80008000000 */
[----:B------:R3:W4:Y:S01]  /*2040*/  SYNCS.PHASECHK.TRANS64.TRYWAIT P0, [UR4+0x80], R0 ;  /* 0x00008000ff0075a7 */ /* 0x0007220008001104 */
[----:B------:R-:W-:-:S04]  /*2050*/  ULEA.HI UR4, UR20, UR20, URZ, 0x1 ;  /* 0x0000001414047291 */ /* 0x000fc8000f8f08ff */
[----:B------:R-:W-:-:S04]  /*2060*/  USHF.L.U32 UR4, UR4, 0x6, URZ ;  /* 0x0000000604047899 */ /* 0x000fc800080006ff */
[----:B------:R-:W-:-:S04]  /*2070*/  ULOP3.LUT UR35, UR4, 0xffffff80, URZ, 0xc0, !UPT ;  /* 0xffffff8004237892 */ /* 0x000fc8000f8ec0ff */
[----:B------:R-:W-:Y:S01]  /*2080*/  UIADD3 UR35, UPT, UPT, UR47, UR35, URZ ;  /* 0x000000232f237290 */ /* 0x000fe2000fffe0ff */
[----:B------:R-:W-:Y:S11]  /*2090*/  BRA.U !UP0, `(.L_x_26) ;  /* 0x0000000108d07547 */ /* 0x000ff6000b800000 */
[----:B------:R-:W-:Y:S01]  /*20a0*/  UMOV UR17, UR46 ;  /* 0x0000002e00117c82 */ /* 0x000fe20008000000 */
[----:B------:R-:W-:Y:S01]  /*20b0*/  UMOV UR4, UR6 ;  /* 0x0000000600047c82 */ /* 0x000fe20008000000 */
[----:B------:R-:W-:-:S05]  /*20c0*/  UMOV UR34, URZ ;  /* 0x000000ff00227c82 */ /* 0x000fca0008000000 */
.L_x_32:
[----:B------:R-:W-:Y:S01]  /*20d0*/  ULEA UR33, UR4, UR13, 0x3 ;  /* 0x0000000d04217291 */ /* 0x000fe2000f8e18ff */
[----:B------:R-:W-:Y:S01]  /*20e0*/  @P3 MOV R2, 0x6000 ;  /* 0x0000600000023802 */ /* 0x000fe20000000f00 */
[----:B--2-4-:R-:W-:Y:S10]  /*20f0*/  @P0 BRA `(.L_x_27) ;  /* 0x00000000000c0947 */ /* 0x014ff40003800000 */
[----:B------:R-:W-:-:S04]  /*2100*/  SHF.L.U32 R3, R12, 0x1f, RZ ;  /* 0x0000001f0c037819 */ /* 0x000fc800000006ff */
[----:B------:R-:W4:Y:S02]  /*2110*/  SYNCS.PHASECHK.TRANS64.TRYWAIT P0, [UR33+0x80], R3 ;  /* 0x00008003ff0075a7 */ /* 0x000f240008001121 */
[----:B----4-:R-:W-:Y:S05]  /*2120*/  @!P0 BRA `(.L_x_28) ;  /* 0x0000008400e48947 */ /* 0x010fea0003800000 */
.L_x_27:
[----:B------:R4:W-:Y:S01]  /*2130*/  @P3 SYNCS.ARRIVE.TRANS64 RZ, [UR33], R2 ;  /* 0x00000002ffff39a7 */ /* 0x0009e20008000021 */
[----:B------:R-:W-:Y:S02]  /*2140*/  ULOP3.LUT UR5, UR21, 0x2, URZ, 0xfc, !UPT ;  /* 0x0000000215057892 */ /* 0x000fe4000f8efcff */
[----:B------:R-:W-:Y:S02]  /*2150*/  UIADD3 UR17, UPT, UPT, UR17, 0x1, URZ ;  /* 0x0000000111117890 */ /* 0x000fe4000fffe0ff */
[----:B------:R-:W-:Y:S02]  /*2160*/  UISETP.NE.AND UP0, UPT, UR5, 0x2, UPT ;  /* 0x000000020500788c */ /* 0x000fe4000bf05270 */
[----:B------:R-:W-:-:S07]  /*2170*/  UISETP.NE.AND UP2, UPT, UR17, 0x1, UPT ;  /* 0x000000011100788c */ /* 0x000fce000bf45270 */
[----:B------:R-:W-:Y:S05]  /*2180*/  BRA.U UP0, `(.L_x_29) ;  /* 0x0000000100047547 */ /* 0x000fea000b800000 */
[----:B-12---:R-:W-:Y:S05]  /*2190*/  BPT.TRAP 0x1 ;  /* 0x000000040000795c */ /* 0x006fea0000300000 */
.L_x_29:
[----:B------:R-:W-:Y:S04]  /*21a0*/  BSSY.RECONVERGENT B0, `(.L_x_30) ;  /* 0x0000003000007945 */ /* 0x000fe80003800200 */
[----:B------:R-:W-:Y:S05]  /*21b0*/  @!P2 BRA `(.L_x_31) ;  /* 0x000000000004a947 */ /* 0x000fea0003800000 */
[----:B-12---:R-:W-:Y:S05]  /*21c0*/  BPT.TRAP 0x1 ;  /* 0x000000040000795c */ /* 0x006fea0000300000 */
.L_x_31:
[----:B-12---:R-:W-:Y:S05]  /*21d0*/  BSYNC.RECONVERGENT B0 ;  /* 0x0000000000007941 */ /* 0x006fea0003800200 */
.L_x_30:
[----:B------:R-:W-:Y:S02]  /*21e0*/  UIADD3 UR5, UPT, UPT, UR4, 0x1, URZ ;  /* 0x0000000104057890 */ /* 0x000fe4000fffe0ff */
[----:B------:R-:W-:Y:S02]  /*21f0*/  ULEA UR32, UR4, UR30, 0xb ;  /* 0x0000001e04207291 */ /* 0x000fe4000f8e58ff */
[----:B------:R-:W-:Y:S02]  /*2200*/  UISETP.NE.AND UP0, UPT, UR5, 0x10, UPT ;  /* 0x000000100500788c */ /* 0x000fe4000bf05270 */
[----:B------:R-:W-:Y:S02]  /*2210*/  UIADD3 UR14, UP1, UPT, UR28, 0x80, URZ ;  /* 0x000000801c0e7890 */ /* 0x000fe4000ff3e0ff */
[----:B------:R-:W-:Y:S02]  /*2220*/  USEL UR7, URZ, 0x1, UP0 ;  /* 0x00000001ff077887 */ /* 0x000fe40008000000 */
[----:B------:R-:W-:-:S02]  /*2230*/  USEL UR6, UR5, URZ, UP0 ;  /* 0x000000ff05067287 */ /* 0x000fc40008000000 */
[----:B------:R-:W-:Y:S02]  /*2240*/  ULEA UR32, UR32, UR13, 0x1 ;  /* 0x0000000d20207291 */ /* 0x000fe4000f8e08ff */
[----:B------:R-:W-:Y:S01]  /*2250*/  ULEA UR5, UR6, UR13, 0x3 ;  /* 0x0000000d06057291 */ /* 0x000fe2000f8e18ff */
[----:B------:R-:W-:Y:S01]  /*2260*/  LOP3.LUT R12, R12, UR7, RZ, 0x3c, !PT ;  /* 0x000000070c0c7c12 */ /* 0x000fe2000f8e3cff */
[----:B------:R-:W-:Y:S02]  /*2270*/  ULOP3.LUT UR33, UR33, 0xfefffff8, URZ, 0xc0, !UPT ;  /* 0xfefffff821217892 */ /* 0x000fe4000f8ec0ff */
[----:B------:R-:W-:Y:S01]  /*2280*/  UIADD3.X UR15, UPT, UPT, URZ, UR29, URZ, UP1, !UPT ;  /* 0x0000001dff0f7290 */ /* 0x000fe20008ffe4ff */
[----:B---3--:R-:W-:Y:S01]  /*2290*/  SHF.L.U32 R0, R12, 0x1f, RZ ;  /* 0x0000001f0c007819 */ /* 0x008fe200000006ff */
[----:B------:R-:W-:Y:S02]  /*22a0*/  UIADD3 UR32, UPT, UPT, UR32, 0x8600, URZ ;  /* 0x0000860020207890 */ /* 0x000fe4000fffe0ff */
[----:B------:R-:W-:Y:S01]  /*22b0*/  UPRMT UR16, URZ, 0x5410, UR25 ;  /* 0x00005410ff107896 */ /* 0x000fe20008000019 */
[----:B------:R1:W2:Y:S01]  /*22c0*/  SYNCS.PHASECHK.TRANS64.TRYWAIT P0, [UR5+0x80], R0 ;  /* 0x00008000ff0075a7 */ /* 0x0002a20008001105 */
[----:B------:R-:W-:-:S02]  /*22d0*/  ULEA UR5, UR4, UR27, 0xc ;  /* 0x0000001b04057291 */ /* 0x000fc4000f8e60ff */
[----:B------:R-:W-:Y:S02]  /*22e0*/  UIADD3 UR4, UP0, UPT, UR28, 0x180, URZ ;  /* 0x000001801c047890 */ /* 0x000fe4000ff1e0ff */
[----:B------:R-:W-:Y:S02]  /*22f0*/  ULEA UR5, UR5, UR13, 0x1 ;  /* 0x0000000d05057291 */ /* 0x000fe4000f8e08ff */
[----:B------:R-:W-:Y:S02]  /*2300*/  UPRMT UR7, URZ, 0x5410, UR24 ;  /* 0x00005410ff077896 */ /* 0x000fe40008000018 */
[----:B------:R-:W-:Y:S02]  /*2310*/  UIADD3 UR8, UPT, UPT, UR5, 0x18600, URZ ;  /* 0x0001860005087890 */ /* 0x000fe4000fffe0ff */
[----:B------:R-:W-:Y:S01]  /*2320*/  UIADD3.X UR5, UPT, UPT, URZ, UR29, URZ, UP0, !UPT ;  /* 0x0000001dff057290 */ /* 0x000fe200087fe4ff */
[----:B------:R-:W-:Y:S01]  /*2330*/  UMOV UR18, 0x0 ;  /* 0x0000000000127882 */ /* 0x000fe20000000000 */
[----:B------:R-:W-:Y:S01]  /*2340*/  UMOV UR19, 0x10000000 ;  /* 0x1000000000137882 */ /* 0x000fe20000000000 */
[----:B------:R-:W-:Y:S01]  /*2350*/  UMOV UR10, UR34 ;  /* 0x00000022000a7c82 */ /* 0x000fe20008000000 */
[----:B------:R-:W-:Y:S01]  /*2360*/  UMOV UR12, UR36 ;  /* 0x00000024000c7c82 */ /* 0x000fe20008000000 */
[----:B------:R-:W-:Y:S01]  /*2370*/  UMOV UR9, UR33 ;  /* 0x0000002100097c82 */ /* 0x000fe20008000000 */
[----:B------:R3:W-:Y:S03]  /*2380*/  UTMALDG.3D.MULTICAST.2CTA [UR32], [UR14], UR16, desc[UR18] ;  /* 0x000012200e0073b4 */ /* 0x0007e60008211810 */
[----:B------:R4:W-:Y:S01]  /*2390*/  UTMALDG.3D.MULTICAST.2CTA [UR8], [UR4], UR7, desc[UR18] ;  /* 0x00001208040073b4 */ /* 0x0009e20008211807 */
[----:B---3--:R-:W-:Y:S01]  /*23a0*/  UIADD3 UR34, UPT, UPT, UR34, 0x20, URZ ;  /* 0x0000002022227890 */ /* 0x008fe2000fffe0ff */
[----:B----4-:R-:W-:Y:S01]  /*23b0*/  UMOV UR7, UR31 ;  /* 0x0000001f00077c82 */ /* 0x010fe20008000000 */
[----:B------:R-:W-:Y:S01]  /*23c0*/  UMOV UR4, UR6 ;  /* 0x0000000600047c82 */ /* 0x000fe20008000000 */
[----:B-1----:R-:W-:Y:S09]  /*23d0*/  BRA.U UP2, `(.L_x_32) ;  /* 0xfffffffd023c7547 */ /* 0x002ff2000b83ffff */
.L_x_26:
[----:B------:R-:W-:Y:S01]  /*23e0*/  ULEA UR4, UR6, UR13, 0x3 ;  /* 0x0000000d06047291 */ /* 0x000fe2000f8e18ff */
[----:B---3--:R-:W-:Y:S01]  /*23f0*/  SHF.L.U32 R0, R12, 0x1f, RZ ;  /* 0x0000001f0c007819 */ /* 0x008fe200000006ff */
[----:B------:R-:W-:Y:S01]  /*2400*/  @!P1 SYNCS.ARRIVE.TRANS64.A1T0 RZ, [UR13+0x148], RZ ;  /* 0x000148ffffff99a7 */ /* 0x000fe2000810000d */
[----:B------:R-:W-:-:S06]  /*2410*/  UISETP.GT.AND UP0, UPT, UR44, UR43, UPT ;  /* 0x0000002b2c00728c */ /* 0x000fcc000bf04270 */
[----:B--2-4-:R2:W3:Y:S03]  /*2420*/  SYNCS.PHASECHK.TRANS64.TRYWAIT P0, [UR4+0x80], R0 ;  /* 0x00008000ff0075a7 */ /* 0x0144e60008001104 */
[----:B------:R-:W-:Y:S05]  /*2430*/  BRA.U !UP0, `(.L_x_33) ;  /* 0x0000000108c07547 */ /* 0x000fea000b800000 */
[----:B------:R-:W-:Y:S01]  /*2440*/  UIADD3 UR26, UPT, UPT, UR49, UR7, URZ ;  /* 0x00000007311a7290 */ /* 0x000fe2000fffe0ff */
[----:B------:R-:W-:-:S11]  /*2450*/  UMOV UR4, UR6 ;  /* 0x0000000600047c82 */ /* 0x000fd60008000000 */
.L_x_39:
[----:B------:R-:W-:Y:S01]  /*2460*/  ULEA UR17, UR4, UR13, 0x3 ;  /* 0x0000000d04117291 */ /* 0x000fe2000f8e18ff */
[----:B---3--:R-:W-:Y:S01]  /*2470*/  @P3 MOV R2, 0x6000 ;  /* 0x0000600000023802 */ /* 0x008fe20000000f00 */
[----:B-1-3--:R-:W-:Y:S10]  /*2480*/  @P0 BRA `(.L_x_34) ;  /* 0x00000000000c0947 */ /* 0x00aff40003800000 */
[----:B------:R-:W-:-:S04]  /*2490*/  SHF.L.U32 R3, R12, 0x1f, RZ ;  /* 0x0000001f0c037819 */ /* 0x000fc800000006ff */
[----:B------:R-:W3:Y:S02]  /*24a0*/  SYNCS.PHASECHK.TRANS64.TRYWAIT P0, [UR17+0x80], R3 ;  /* 0x00008003ff0075a7 */ /* 0x000ee40008001111 */
[----:B---3--:R-:W-:Y:S05]  /*24b0*/  @!P0 BRA `(.L_x_35) ;  /* 0x0000008400188947 */ /* 0x008fea0003800000 */
.L_x_34:
[----:B------:R3:W-:Y:S01]  /*24c0*/  @P3 SYNCS.ARRIVE.TRANS64 RZ, [UR17], R2 ;  /* 0x00000002ffff39a7 */ /* 0x0007e20008000011 */
[----:B------:R-:W-:-:S04]  /*24d0*/  ULOP3.LUT UR5, UR21, 0x2, URZ, 0xfc, !UPT ;  /* 0x0000000215057892 */ /* 0x000fc8000f8efcff */
[----:B------:R-:W-:-:S09]  /*24e0*/  UISETP.NE.AND UP0, UPT, UR5, 0x2, UPT ;  /* 0x000000020500788c */ /* 0x000fd2000bf05270 */
[----:B------:R-:W-:Y:S05]  /*24f0*/  BRA.U UP0, `(.L_x_36) ;  /* 0x0000000100047547 */ /* 0x000fea000b800000 */
[----:B-1----:R-:W-:Y:S05]  /*2500*/  BPT.TRAP 0x1 ;  /* 0x000000040000795c */ /* 0x002fea0000300000 */
.L_x_36:
[----:B------:R-:W-:Y:S04]  /*2510*/  BSSY.RECONVERGENT B0, `(.L_x_37) ;  /* 0x0000003000007945 */ /* 0x000fe80003800200 */
[----:B------:R-:W-:Y:S05]  /*2520*/  @!P2 BRA `(.L_x_38) ;  /* 0x000000000004a947 */ /* 0x000fea0003800000 */
[----:B-1----:R-:W-:Y:S05]  /*2530*/  BPT.TRAP 0x1 ;  /* 0x000000040000795c */ /* 0x002fea0000300000 */
.L_x_38:
[----:B-1----:R-:W-:Y:S05]  /*2540*/  BSYNC.RECONVERGENT B0 ;  /* 0x0000000000007941 */ /* 0x002fea0003800200 */
.L_x_37:
[----:B------:R-:W-:Y:S02]  /*2550*/  UIADD3 UR5, UPT, UPT, UR4, 0x1, URZ ;  /* 0x0000000104057890 */ /* 0x000fe4000fffe0ff */
[----:B------:R-:W-:Y:S02]  /*2560*/  UIADD3 UR14, UP1, UPT, UR28, 0x80, URZ ;  /* 0x000000801c0e7890 */ /* 0x000fe4000ff3e0ff */
[----:B------:R-:W-:Y:S02]  /*2570*/  UISETP.NE.AND UP0, UPT, UR5, 0x10, UPT ;  /* 0x000000100500788c */ /* 0x000fe4000bf05270 */
[----:B------:R-:W-:Y:S02]  /*2580*/  ULEA UR16, UR4, UR38, 0xc ;  /* 0x0000002604107291 */ /* 0x000fe4000f8e60ff */
[----:B------:R-:W-:Y:S02]  /*2590*/  USEL UR8, URZ, 0x1, UP0 ;  /* 0x00000001ff087887 */ /* 0x000fe40008000000 */
[----:B------:R-:W-:-:S02]  /*25a0*/  USEL UR6, UR5, URZ, UP0 ;  /* 0x000000ff05067287 */ /* 0x000fc40008000000 */
[----:B------:R-:W-:Y:S02]  /*25b0*/  UIADD3 UR22, UP0, UPT, UR28, 0x180, URZ ;  /* 0x000001801c167890 */ /* 0x000fe4000ff1e0ff */
[----:B------:R-:W-:Y:S01]  /*25c0*/  ULEA UR5, UR6, UR13, 0x3 ;  /* 0x0000000d06057291 */ /* 0x000fe2000f8e18ff */
[----:B------:R-:W-:Y:S01]  /*25d0*/  LOP3.LUT R12, R12, UR8, RZ, 0x3c, !PT ;  /* 0x000000080c0c7c12 */ /* 0x000fe2000f8e3cff */
[----:B------:R-:W-:Y:S02]  /*25e0*/  ULEA UR8, UR4, UR37, 0xd ;  /* 0x0000002504087291 */ /* 0x000fe4000f8e68ff */
[----:B------:R-:W-:Y:S01]  /*25f0*/  USHF.L.U32 UR18, UR7, 0x5, URZ ;  /* 0x0000000507127899 */ /* 0x000fe200080006ff */
[----:B--2---:R-:W-:Y:S01]  /*2600*/  SHF.L.U32 R0, R12, 0x1f, RZ ;  /* 0x0000001f0c007819 */ /* 0x004fe200000006ff */
[----:B------:R-:W-:Y:S02]  /*2610*/  ULOP3.LUT UR17, UR17, 0xfefffff8, URZ, 0xc0, !UPT ;  /* 0xfefffff811117892 */ /* 0x000fe4000f8ec0ff */
[----:B------:R-:W-:Y:S01]  /*2620*/  UPRMT UR4, URZ, 0x5410, UR25 ;  /* 0x00005410ff047896 */ /* 0x000fe20008000019 */
[----:B------:R4:W1:Y:S01]  /*2630*/  SYNCS.PHASECHK.TRANS64.TRYWAIT P0, [UR5+0x80], R0 ;  /* 0x00008000ff0075a7 */ /* 0x0008620008001105 */
[----:B------:R-:W-:-:S02]  /*2640*/  UIADD3.X UR15, UPT, UPT, URZ, UR29, URZ, UP1, !UPT ;  /* 0x0000001dff0f7290 */ /* 0x000fc40008ffe4ff */
[----:B------:R-:W-:Y:S02]  /*2650*/  UPRMT UR5, URZ, 0x5410, UR24 ;  /* 0x00005410ff057896 */ /* 0x000fe40008000018 */
[----:B------:R-:W-:Y:S01]  /*2660*/  UIADD3.X UR23, UPT, UPT, URZ, UR29, URZ, UP0, !UPT ;  /* 0x0000001dff177290 */ /* 0x000fe200087fe4ff */
[----:B------:R-:W-:Y:S01]  /*2670*/  UMOV UR32, 0x0 ;  /* 0x0000000000207882 */ /* 0x000fe20000000000 */
[----:B------:R-:W-:Y:S01]  /*2680*/  UMOV UR33, 0x10000000 ;  /* 0x1000000000217882 */ /* 0x000fe20000000000 */
[----:B------:R-:W-:Y:S01]  /*2690*/  UMOV UR19, UR35 ;  /* 0x0000002300137c82 */ /* 0x000fe20008000000 */
[----:B------:R-:W-:Y:S01]  /*26a0*/  UMOV UR20, UR36 ;  /* 0x0000002400147c82 */ /* 0x000fe20008000000 */
[----:B------:R-:W-:Y:S01]  /*26b0*/  UMOV UR12, UR36 ;  /* 0x00000024000c7c82 */ /* 0x000fe20008000000 */
[----:B------:R-:W-:Y:S01]  /*26c0*/  UMOV UR9, UR17 ;  /* 0x0000001100097c82 */ /* 0x000fe20008000000 */
[----:B------:R-:W-:Y:S01]  /*26d0*/  UMOV UR10, UR18 ;  /* 0x00000012000a7c82 */ /* 0x000fe20008000000 */
[----:B------:R2:W-:Y:S01]  /*26e0*/  UTMALDG.3D.MULTICAST.2CTA [UR16], [UR14], UR4, desc[UR32] ;  /* 0x000020100e0073b4 */ /* 0x0005e20008211804 */
[----:B------:R-:W-:-:S04]  /*26f0*/  UIADD3 UR7, UPT, UPT, UR7, 0x1, URZ ;  /* 0x0000000107077890 */ /* 0x000fc8000fffe0ff */
[----:B------:R-:W-:Y:S01]  /*2700*/  UISETP.NE.AND UP0, UPT, UR7, UR26, UPT ;  /* 0x0000001a0700728c */ /* 0x000fe2000bf05270 */
[----:B------:R4:W-:Y:S01]  /*2710*/  UTMALDG.3D.MULTICAST.2CTA [UR8], [UR22], UR5, desc[UR32] ;  /* 0x00002008160073b4 */ /* 0x0009e20008211805 */
[----:B--2---:R-:W-:-:S07]  /*2720*/  UMOV UR4, UR6 ;  /* 0x0000000600047c82 */ /* 0x004fce0008000000 */
[----:B----4-:R-:W-:Y:S05]  /*2730*/  BRA.U UP0, `(.L_x_39) ;  /* 0xfffffffd00487547 */ /* 0x010fea000b83ffff */
.L_x_33:
[C---:B------:R-:W-:Y:S01]  /*2740*/  LEA R3, R11.reuse, UR13, 0x3 ;  /* 0x0000000d0b037c11 */ /* 0x040fe2000f8e18ff */
[----:B------:R-:W-:Y:S01]  /*2750*/  NOP ;  /* 0x0000000000007918 */ /* 0x000fe20000000000 */
[----:B--2---:R-:W-:Y:S02]  /*2760*/  SHF.L.U32 R0, R10, 0x1f, RZ ;  /* 0x0000001f0a007819 */ /* 0x004fe400000006ff */
[----:B------:R-:W-:Y:S02]  /*2770*/  LEA R5, R11, UR13, 0x4 ;  /* 0x0000000d0b057c11 */ /* 0x000fe4000f8e20ff */
[----:B-1-3--:R-:W1:Y:S02]  /*2780*/  SYNCS.PHASECHK.TRANS64.TRYWAIT P0, [R3+URZ+0x150], R0 ;  /* 0x00015000030075a7 */ /* 0x00ae6400080011ff */
[----:B-1----:R-:W-:Y:S05]  /*2790*/  @!P0 BRA `(.L_x_40) ;  /* 0x0000008000788947 */ /* 0x002fea0003800000 */
.L_x_165:
[----:B------:R-:W2:Y:S01]  /*27a0*/  LDS.128 R4, [R5+0x1e0] ;  /* 0x0001e00005047984 */ /* 0x000ea20000000c00 */
[----:B------:R-:W-:Y:S01]  /*27b0*/  UISETP.GE.AND UP0, UPT, UR45, 0x1, UPT ;  /* 0x000000012d00788c */ /* 0x000fe2000bf06270 */
[----:B------:R-:W-:Y:S01]  /*27c0*/  @!PT LDS RZ, [RZ] ;  /* 0x00000000fffff984 */ /* 0x000fe20000000800 */
[----:B------:R-:W-:Y:S01]  /*27d0*/  @!PT LDS RZ, [RZ] ;  /* 0x00000000fffff984 */ /* 0x000fe20000000800 */
[----:B------:R-:W-:Y:S01]  /*27e0*/  @!PT LDS RZ, [RZ] ;  /* 0x00000000fffff984 */ /* 0x000fe20000000800 */
[----:B------:R-:W-:Y:S01]  /*27f0*/  @!PT LDS RZ, [RZ] ;  /* 0x00000000fffff984 */ /* 0x000fe20000000800 */
[----:B------:R3:W-:Y:S06]  /*2800*/  MEMBAR.ALL.CTA ;  /* 0x0000000000007992 */ /* 0x0007ec0000008000 */
[----:B---3--:R-:W3:Y:S01]  /*2810*/  FENCE.VIEW.ASYNC.S ;  /* 0x00000000000073c6 */ /* 0x008ee20000000000 */
[----:B--2---:R-:W-:-:S13]  /*2820*/  LOP3.LUT P0, RZ, R6, 0x1, RZ, 0xc0, !PT ;  /* 0x0000000106ff7812 */ /* 0x004fda000780c0ff */
[----:B---3--:R-:W-:Y:S01]  /*2830*/  VOTEU.ANY UP1, P0 ;  /* 0x0000000000ff7886 */ /* 0x008fe20000020100 */
[----:B------:R-:W-:-:S13]  /*2840*/  PLOP3.LUT P0, PT, PT, PT, UP1, 0x80, 0x8 ;  /* 0x000000000008781c */ /* 0x000fda0003f0f018 */
[----:B-1----:R-:W-:Y:S02]  /*2850*/  @P0 LOP3.LUT R0, R5, 0xffff, RZ, 0xc0, !PT ;  /* 0x0000ffff05000812 */ /* 0x002fe400078ec0ff */
[----:B------:R-:W-:Y:S02]  /*2860*/  @P0 MOV R2, R4 ;  /* 0x0000000400020202 */ /* 0x000fe40000000f00 */
[----:B------:R-:W-:Y:S01]  /*2870*/  @P0 R2UR UR5, R0 ;  /* 0x00000000000502ca */ /* 0x000fe200000e0000 */
[----:B------:R-:W-:Y:S01]  /*2880*/  VIADD R0, R3, 0x160 ;  /* 0x0000016003007836 */ /* 0x000fe20000000000 */
[----:B------:R-:W-:Y:S02]  /*2890*/  @P0 SHF.R.U32.HI R4, RZ, 0x10, R5 ;  /* 0x00000010ff040819 */ /* 0x000fe40000011605 */
[----:B------:R-:W-:Y:S02]  /*28a0*/  @P0 R2UR UR7, R2 ;  /* 0x00000000020702ca */ /* 0x000fe400000e0000 */
[----:B------:R-:W-:-:S02]  /*28b0*/  PRMT R0, RZ, 0x654, R0 ;  /* 0x00000654ff007816 */ /* 0x000fc40000000000 */
[----:B------:R-:W-:Y:S02]  /*28c0*/  @P0 R2UR UR4, R4 ;  /* 0x00000000040402ca */ /* 0x000fe400000e0000 */
[----:B------:R1:W-:Y:S03]  /*28d0*/  SYNCS.ARRIVE.TRANS64.RED.A1T0 RZ, [R0+URZ], RZ ;  /* 0x000000ff00ff79a7 */ /* 0x0003e600081004ff */
[----:B------:R-:W-:-:S04]  /*28e0*/  @UP1 UMOV UR39, UR5 ;  /* 0x0000000500271c82 */ /* 0x000fc80008000000 */
[----:B------:R-:W-:-:S04]  /*28f0*/  @UP1 UMOV UR40, UR7 ;  /* 0x0000000700281c82 */ /* 0x000fc80008000000 */
[----:B------:R-:W-:Y:S01]  /*2900*/  @UP1 UMOV UR36, UR4 ;  /* 0x0000000400241c82 */ /* 0x000fe20008000000 */
[----:B------:R-:W-:Y:S05]  /*2910*/  BRA.U !UP0, `(.L_x_41) ;  /* 0x0000000108d47547 */ /* 0x000fea000b800000 */
[----:B------:R-:W2:Y:S01]  /*2920*/  LDCU.128 UR16, c[0x0][0xb10] ;  /* 0x00016200ff1077ac */ /* 0x000ea20008000c00 */
[----:B------:R-:W3:Y:S01]  /*2930*/  LDCU UR12, c[0x0][0xb20] ;  /* 0x00016400ff0c77ac */ /* 0x000ee20008000800 */
[----:B------:R-:W4:Y:S01]  /*2940*/  LDCU UR20, c[0x0][0xb0c] ;  /* 0x00016180ff1477ac */ /* 0x000f220008000800 */
[----:B------:R-:W1:Y:S01]  /*2950*/  LDCU.64 UR8, c[0x0][0xb28] ;  /* 0x00016500ff0877ac */ /* 0x000e620008000a00 */
[----:B------:R-:W-:Y:S02]  /*2960*/  UISETP.NE.AND UP3, UPT, UR45, 0x1, UPT ;  /* 0x000000012d00788c */ /* 0x000fe4000bf65270 */
[----:B--2---:R-:W-:Y:S02]  /*2970*/  UIMAD.WIDE.U32 UR10, UR41, UR19, URZ ;  /* 0x00000013290a72a5 */ /* 0x004fe4000f8e00ff */
[----:B------:R-:W-:Y:S02]  /*2980*/  UIMAD.WIDE.U32 UR4, UR42, UR16, URZ ;  /* 0x000000102a0472a5 */ /* 0x000fe4000f8e00ff */
[----:B------:R-:W-:-:S02]  /*2990*/  UISETP.NE.AND UP0, UPT, UR18, 0x1, UPT ;  /* 0x000000011200788c */ /* 0x000fc4000bf05270 */
[----:B------:R-:W-:Y:S01]  /*29a0*/  UIMAD.WIDE.U32 UR22, UR39, UR19, URZ ;  /* 0x00000013271672a5 */ /* 0x000fe2000f8e00ff */
[----:B------:R-:W-:Y:S02]  /*29b0*/  UMOV UR10, UR11 ;  /* 0x0000000b000a7c82 */ /* 0x000fe40008000000 */
[----:B------:R-:W-:Y:S01]  /*29c0*/  UMOV UR4, UR5 ;  /* 0x0000000500047c82 */ /* 0x000fe20008000000 */
[----:B---3--:R-:W-:Y:S02]  /*29d0*/  USHF.R.U32.HI UR10, URZ, UR12, UR10 ;  /* 0x0000000cff0a7299 */ /* 0x008fe4000801160a */
[----:B----4-:R-:W-:Y:S02]  /*29e0*/  UISETP.NE.AND UP2, UPT, UR20, 0x1, UPT ;  /* 0x000000011400788c */ /* 0x010fe4000bf45270 */
[----:B------:R-:W-:Y:S02]  /*29f0*/  USHF.R.U32.HI UR4, URZ, UR17, UR4 ;  /* 0x00000011ff047299 */ /* 0x000fe40008011604 */
[----:B------:R-:W-:-:S02]  /*2a00*/  USEL UR5, UR41, UR10, !UP0 ;  /* 0x0000000a29057287 */ /* 0x000fc4000c000000 */
[----:B------:R-:W-:Y:S02]  /*2a10*/  USEL UR7, UR42, UR4, !UP2 ;  /* 0x000000042a077287 */ /* 0x000fe4000d000000 */
[----:B-1----:R-:W-:Y:S01]  /*2a20*/  UIMAD.WIDE.U32 UR10, UR5, UR8, URZ ;  /* 0x00000008050a72a5 */ /* 0x002fe2000f8e00ff */
[----:B------:R-:W-:Y:S01]  /*2a30*/  UMOV UR4, UR23 ;  /* 0x0000001700047c82 */ /* 0x000fe20008000000 */
[----:B------:R-:W-:Y:S02]  /*2a40*/  UIMAD.WIDE.U32 UR14, UR40, UR16, URZ ;  /* 0x00000010280e72a5 */ /* 0x000fe4000f8e00ff */
[----:B------:R-:W-:-:S03]  /*2a50*/  UIMAD.WIDE.U32 UR22, UR7, UR8, URZ ;  /* 0x00000008071672a5 */ /* 0x000fc6000f8e00ff */
[----:B------:R-:W-:Y:S01]  /*2a60*/  UMOV UR10, UR11 ;  /* 0x0000000b000a7c82 */ /* 0x000fe20008000000 */
[----:B------:R-:W-:Y:S02]  /*2a70*/  USHF.R.U32.HI UR4, URZ, UR12, UR4 ;  /* 0x0000000cff047299 */ /* 0x000fe40008011604 */
[----:B------:R-:W-:Y:S01]  /*2a80*/  @UP3 USHF.R.U32.HI UR5, URZ, UR9, UR10 ;  /* 0x00000009ff053299 */ /* 0x000fe2000801160a */
[----:B------:R-:W-:Y:S01]  /*2a90*/  UMOV UR14, UR15 ;  /* 0x0000000f000e7c82 */ /* 0x000fe20008000000 */
[----:B------:R-:W-:Y:S01]  /*2aa0*/  UMOV UR22, UR23 ;  /* 0x0000001700167c82 */ /* 0x000fe20008000000 */
[----:B------:R-:W-:Y:S02]  /*2ab0*/  USHF.R.U32.HI UR17, URZ, UR17, UR14 ;  /* 0x00000011ff117299 */ /* 0x000fe4000801160e */
[----:B------:R-:W-:Y:S02]  /*2ac0*/  USEL UR4, UR39, UR4, !UP0 ;  /* 0x0000000427047287 */ /* 0x000fe4000c000000 */
[----:B------:R-:W-:-:S02]  /*2ad0*/  @UP3 USHF.R.U32.HI UR7, URZ, UR9, UR22 ;  /* 0x00000009ff073299 */ /* 0x000fc40008011616 */
[----:B------:R-:W-:Y:S02]  /*2ae0*/  UIMAD UR10, UR45, UR5, URZ ;  /* 0x000000052d0a72a4 */ /* 0x000fe4000f8e02ff */
[----:B------:R-:W-:Y:S02]  /*2af0*/  USEL UR5, UR40, UR17, !UP2 ;  /* 0x0000001128057287 */ /* 0x000fe4000d000000 */
[----:B------:R-:W-:Y:S02]  /*2b00*/  UIMAD UR12, UR45, UR7, URZ ;  /* 0x000000072d0c72a4 */ /* 0x000fe4000f8e02ff */
[----:B------:R-:W-:Y:S02]  /*2b10*/  UISETP.GE.AND UP0, UPT, UR4, UR10, UPT ;  /* 0x0000000a0400728c */ /* 0x000fe4000bf06270 */
[----:B------:R-:W-:Y:S02]  /*2b20*/  UIMAD.WIDE.U32 UR10, UR4, UR8, URZ ;  /* 0x00000008040a72a5 */ /* 0x000fe4000f8e00ff */
[----:B------:R-:W-:-:S02]  /*2b30*/  UISETP.GE.OR UP0, UPT, UR5, UR12, UP0 ;  /* 0x0000000c0500728c */ /* 0x000fc40008706670 */
        /* <DEDUP_REMOVED lines=19> */
.L_x_41:
[----:B------:R-:W2:Y:S02]  /*2c70*/  LDCU UR4, c[0x0][0xb30] ;  /* 0x00016600ff0477ac */ /* 0x000ea40008000800 */
[----:B--2---:R-:W-:-:S09]  /*2c80*/  UISETP.NE.AND UP0, UPT, UR4, 0x1, UPT ;  /* 0x000000010400788c */ /* 0x004fd2000bf05270 */
[----:B------:R-:W-:Y:S05]  /*2c90*/  BRA.U UP0, `(.L_x_42) ;  /* 0x0000000100447547 */ /* 0x000fea000b800000 */
[----:B------:R-:W2:Y:S01]  /*2ca0*/  LDCU.128 UR16, c[0x0][0xb10] ;  /* 0x00016200ff1077ac */ /* 0x000ea20008000c00 */
[----:B------:R-:W3:Y:S01]  /*2cb0*/  LDCU UR10, c[0x0][0xb0c] ;  /* 0x00016180ff0a77ac */ /* 0x000ee20008000800 */
[----:B------:R-:W4:Y:S01]  /*2cc0*/  LDCU UR7, c[0x0][0xb20] ;  /* 0x00016400ff0777ac */ /* 0x000f220008000800 */
[----:B--2---:R-:W-:Y:S02]  /*2cd0*/  UIMAD.WIDE.U32 UR8, UR40, UR16, URZ ;  /* 0x00000010280872a5 */ /* 0x004fe4000f8e00ff */
[----:B------:R-:W-:Y:S02]  /*2ce0*/  UIMAD.WIDE.U32 UR4, UR39, UR19, URZ ;  /* 0x00000013270472a5 */ /* 0x000fe4000f8e00ff */
[----:B---3--:R-:W-:Y:S02]  /*2cf0*/  UISETP.NE.AND UP2, UPT, UR10, 0x1, UPT ;  /* 0x000000010a00788c */ /* 0x008fe4000bf45270 */
[----:B------:R-:W-:Y:S01]  /*2d00*/  UISETP.NE.AND UP0, UPT, UR18, 0x1, UPT ;  /* 0x000000011200788c */ /* 0x000fe2000bf05270 */
[----:B------:R-:W-:-:S02]  /*2d10*/  UMOV UR8, UR9 ;  /* 0x0000000900087c82 */ /* 0x000fc40008000000 */
[----:B------:R-:W-:Y:S01]  /*2d20*/  UMOV UR4, UR5 ;  /* 0x0000000500047c82 */ /* 0x000fe20008000000 */
[----:B------:R-:W-:Y:S02]  /*2d30*/  USHF.R.U32.HI UR17, URZ, UR17, UR8 ;  /* 0x00000011ff117299 */ /* 0x000fe40008011608 */
[----:B----4-:R-:W-:Y:S02]  /*2d40*/  USHF.R.U32.HI UR4, URZ, UR7, UR4 ;  /* 0x00000007ff047299 */ /* 0x010fe40008011604 */
[----:B------:R-:W-:Y:S02]  /*2d50*/  USEL UR5, UR40, UR17, !UP2 ;  /* 0x0000001128057287 */ /* 0x000fe4000d000000 */
[----:B------:R-:W-:-:S04]  /*2d60*/  USEL UR4, UR39, UR4, !UP0 ;  /* 0x0000000427047287 */ /* 0x000fc8000c000000 */
[----:B------:R-:W-:Y:S02]  /*2d70*/  UIADD3 UR7, UPT, UPT, UR5, -UR4, URZ ;  /* 0x8000000405077290 */ /* 0x000fe4000fffe0ff */
[----:B------:R-:W-:Y:S02]  /*2d80*/  UIADD3 UR4, UPT, UPT, -UR5, UR4, URZ ;  /* 0x0000000405047290 */ /* 0x000fe4000fffe1ff */
[----:B------:R-:W-:Y:S02]  /*2d90*/  UIMAD UR39, UR7, UR18, UR39 ;  /* 0x00000012072772a4 */ /* 0x000fe4000f8e0227 */
[----:B------:R-:W-:-:S12]  /*2da0*/  UIMAD UR40, UR4, UR10, UR40 ;  /* 0x0000000a042872a4 */ /* 0x000fd8000f8e0228 */
.L_x_42:
[----:B------:R-:W-:Y:S01]  /*2db0*/  VIADD R11, R11, 0x1 ;  /* 0x000000010b0b7836 */ /* 0x000fe20000000000 */
[----:B------:R-:W-:Y:S02]  /*2dc0*/  R2UR UR5, R87 ;  /* 0x00000000570572ca */ /* 0x000fe400000e0000 */
[----:B------:R-:W-:Y:S02]  /*2dd0*/  R2UR UR4, R86 ;  /* 0x00000000560472ca */ /* 0x000fe400000e0000 */
[C---:B------:R-:W-:Y:S02]  /*2de0*/  ISETP.NE.AND P0, PT, R11.reuse, 0x2, PT ;  /* 0x000000020b00780c */ /* 0x040fe40003f05270 */
[----:B------:R-:W-:Y:S02]  /*2df0*/  PLOP3.LUT P1, PT, PT, PT, PT, 0x80, 0x8 ;  /* 0x000000000008781c */ /* 0x000fe40003f2f070 */
[----:B------:R-:W-:Y:S02]  /*2e00*/  SEL R3, RZ, 0x1, P0 ;  /* 0x00000001ff037807 */ /* 0x000fe40000000000 */
[----:B------:R-:W-:-:S02]  /*2e10*/  SEL R11, R11, RZ, P0 ;  /* 0x000000ff0b0b7207 */ /* 0x000fc40000000000 */
[----:B------:R-:W-:Y:S01]  /*2e20*/  LOP3.LUT R10, R10, R3, RZ, 0x3c, !PT ;  /* 0x000000030a0a7212 */ /* 0x000fe200078e3cff */
[----:B------:R-:W-:Y:S02]  /*2e30*/  UIADD3 UR20, UPT, UPT, UR40, UR5, URZ ;  /* 0x0000000528147290 */ /* 0x000fe4000fffe0ff */
[----:B------:R-:W-:Y:S01]  /*2e40*/  UIADD3 UR26, UPT, UPT, UR39, UR4, URZ ;  /* 0x00000004271a7290 */ /* 0x000fe2000fffe0ff */
[----:B------:R-:W-:Y:S11]  /*2e50*/  BRA.U UP1, `(.L_x_43) ;  /* 0xfffffff101307547 */ /* 0x000ff6000b83ffff */
[----:B------:R-:W-:Y:S01]  /*2e60*/  UIADD3 UR13, UPT, UPT, UR13, 0x80, URZ ;  /* 0x000000800d0d7890 */ /* 0x000fe2000fffe0ff */
[----:B------:R-:W-:-:S03]  /*2e70*/  SHF.L.U32 R3, R12, 0x1f, RZ ;  /* 0x0000001f0c037819 */ /* 0x000fc600000006ff */
[----:B------:R-:W-:-:S09]  /*2e80*/  ULEA UR4, UR6, UR13, 0x3 ;  /* 0x0000000d06047291 */ /* 0x000fd2000f8e18ff */
[----:B------:R-:W2:Y:S02]  /*2e90*/  SYNCS.PHASECHK.TRANS64.TRYWAIT P0, [UR4], R3 ;  /* 0x00000003ff0075a7 */ /* 0x000ea40008001104 */
[----:B--2---:R-:W-:Y:S05]  /*2ea0*/  @!P0 BRA `(.L_x_44) ;  /* 0x0000007800c88947 */ /* 0x004fea0003800000 */
.L_x_167:
[----:B------:R-:W-:-:S04]  /*2eb0*/  UIADD3 UR4, UPT, UPT, UR6, 0x1, URZ ;  /* 0x0000000106047890 */ /* 0x000fc8000fffe0ff */
[----:B------:R-:W-:-:S04]  /*2ec0*/  UISETP.NE.AND UP0, UPT, UR4, 0x10, UPT ;  /* 0x000000100400788c */ /* 0x000fc8000bf05270 */
[----:B------:R-:W-:Y:S02]  /*2ed0*/  USEL UR6, URZ, 0x1, UP0 ;  /* 0x00000001ff067887 */ /* 0x000fe40008000000 */
[----:B------:R-:W-:-:S04]  /*2ee0*/  USEL UR4, UR4, URZ, UP0 ;  /* 0x000000ff04047287 */ /* 0x000fc80008000000 */
[----:B------:R-:W-:Y:S01]  /*2ef0*/  ULEA UR5, UR4, UR13, 0x3 ;  /* 0x0000000d04057291 */ /* 0x000fe2000f8e18ff */
[----:B------:R-:W-:-:S04]  /*2f00*/  LOP3.LUT R2, R12, UR6, RZ, 0x3c, !PT ;  /* 0x000000060c027c12 */ /* 0x000fc8000f8e3cff */
[----:B-1----:R-:W-:-:S04]  /*2f10*/  SHF.L.U32 R3, R2, 0x1f, RZ ;  /* 0x0000001f02037819 */ /* 0x002fc800000006ff */
[----:B------:R-:W1:Y:S02]  /*2f20*/  SYNCS.PHASECHK.TRANS64.TRYWAIT P0, [UR5], R3 ;  /* 0x00000003ff0075a7 */ /* 0x000e640008001105 */
[----:B-1----:R-:W-:Y:S05]  /*2f30*/  @!P0 BRA `(.L_x_45) ;  /* 0x0000007800bc8947 */ /* 0x002fea0003800000 */
.L_x_169:
        /* <DEDUP_REMOVED lines=9> */
.L_x_171:
        /* <DEDUP_REMOVED lines=9> */
.L_x_173:
        /* <DEDUP_REMOVED lines=9> */
.L_x_175:
        /* <DEDUP_REMOVED lines=9> */
.L_x_177:
        /* <DEDUP_REMOVED lines=9> */
.L_x_179:
        /* <DEDUP_REMOVED lines=9> */
.L_x_181:
        /* <DEDUP_REMOVED lines=9> */
.L_x_183:
        /* <DEDUP_REMOVED lines=9> */
.L_x_185:
        /* <DEDUP_REMOVED lines=9> */
.L_x_187:
        /* <DEDUP_REMOVED lines=9> */
.L_x_189:
        /* <DEDUP_REMOVED lines=9> */
.L_x_191:
        /* <DEDUP_REMOVED lines=9> */
.L_x_193:
        /* <DEDUP_REMOVED lines=9> */
.L_x_195:
[----:B------:R-:W-:-:S04]  /*3690*/  UIADD3 UR4, UPT, UPT, UR4, 0x1, URZ ;  /* 0x0000000104047890 */ /* 0x000fc8000fffe0ff */
[----:B------:R-:W-:-:S04]  /*36a0*/  UISETP.NE.AND UP0, UPT, UR4, 0x10, UPT ;  /* 0x000000100400788c */ /* 0x000fc8000bf05270 */
[----:B------:R-:W-:Y:S02]  /*36b0*/  USEL UR5, URZ, 0x1, UP0 ;  /* 0x00000001ff057887 */ /* 0x000fe40008000000 */
[----:B------:R-:W-:-:S04]  /*36c0*/  USEL UR4, UR4, URZ, UP0 ;  /* 0x000000ff04047287 */ /* 0x000fc80008000000 */
[----:B------:R-:W-:Y:S01]  /*36d0*/  ULEA UR4, UR4, UR13, 0x3 ;  /* 0x0000000d04047291 */ /* 0x000fe2000f8e18ff */
[----:B-1----:R-:W-:-:S04]  /*36e0*/  LOP3.LUT R3, R2, UR5, RZ, 0x3c, !PT ;  /* 0x0000000502037c12 */ /* 0x002fc8000f8e3cff */
[----:B------:R-:W-:Y:S01]  /*36f0*/  SHF.L.U32 R3, R3, 0x1f, RZ ;  /* 0x0000001f03037819 */ /* 0x000fe200000006ff */
[----:B------:R-:W-:-:S07]  /*3700*/  IMAD.U32 R0, RZ, RZ, UR4 ;  /* 0x00000004ff007e24 */ /* 0x000fce000f8e00ff */
.L_x_59:
[----:B-1----:R1:W2:Y:S02]  /*3710*/  SYNCS.PHASECHK.TRANS64.TRYWAIT P0, [R0+URZ], R3 ;  /* 0x00000003000075a7 */ /* 0x0022a400080011ff */
[----:B--2---:R-:W-:Y:S05]  /*3720*/  @!P0 NANOSLEEP.SYNCS 0x989680 ;  /* 0x009896800000895d */ /* 0x004fea0003900000 */
[----:B------:R-:W2:Y:S02]  /*3730*/  @!P0 SYNCS.PHASECHK.TRANS64 P0, [R0+URZ], R3 ;  /* 0x00000003000085a7 */ /* 0x000ea400080010ff */
[----:B--2---:R-:W-:Y:S05]  /*3740*/  @P0 EXIT ;  /* 0x000000000000094d */ /* 0x004fea0003800000 */
[----:B------:R-:W-:Y:S05]  /*3750*/  BRA `(.L_x_59) ;  /* 0xfffffffc00ec7947 */ /* 0x000fea000383ffff */
.L_x_23:
[----:B------:R-:W1:Y:S02]  /*3760*/  S2UR UR4, SR_CgaCtaId ;  /* 0x00000000000479c3 */ /* 0x000e640000008800 */
[----:B-1----:R-:W-:-:S04]  /*3770*/  UISETP.NE.AND UP0, UPT, UR4, URZ, UPT ;  /* 0x000000ff0400728c */ /* 0x002fc8000bf05270 */
[----:B------:R-:W-:-:S09]  /*3780*/  UISETP.NE.OR UP0, UPT, UR22, 0x1, UP0 ;  /* 0x000000011600788c */ /* 0x000fd20008705670 */
[----:B------:R-:W-:Y:S05]  /*3790*/  BRA.U UP0, `(.L_x_60) ;  /* 0x00000005004c7547 */ /* 0x000fea000b800000 */
[----:B------:R-:W1:Y:S01]  /*37a0*/  S2UR UR5, SR_CgaCtaId ;  /* 0x00000000000579c3 */ /* 0x000e620000008800 */
[----:B------:R-:W-:Y:S01]  /*37b0*/  UMOV UR4, 0x400 ;  /* 0x0000040000047882 */ /* 0x000fe20000000000 */
[----:B------:R-:W-:Y:S01]  /*37c0*/  ISETP.GE.U32.AND P2, PT, R0, 0x10, PT ;  /* 0x000000100000780c */ /* 0x000fe20003f46070 */
[----:B------:R-:W-:Y:S01]  /*37d0*/  IMAD.MOV.U32 R12, RZ, RZ, 0x1 ;  /* 0x00000001ff0c7424 */ /* 0x000fe200078e00ff */
[----:B------:R-:W-:Y:S02]  /*37e0*/  CS2R R10, SRZ ;  /* 0x00000000000a7805 */ /* 0x000fe4000001ff00 */
[----:B------:R-:W-:Y:S01]  /*37f0*/  CS2R R8, SRZ ;  /* 0x0000000000087805 */ /* 0x000fe2000001ff00 */
[----:B-1----:R-:W-:-:S03]  /*3800*/  ULEA UR6, UR5, UR4, 0x18 ;  /* 0x0000000405067291 */ /* 0x002fc6000f8ec0ff */
[----:B------:R-:W-:-:S09]  /*3810*/  UMOV UR5, URZ ;  /* 0x000000ff00057c82 */ /* 0x000fd20008000000 */
.L_x_64:
[----:B------:R-:W-:Y:S02]  /*3820*/  LEA R2, R8, UR6, 0x3 ;  /* 0x0000000608027c11 */ /* 0x000fe4000f8e18ff */
[----:B------:R-:W-:-:S03]  /*3830*/  SHF.L.U32 R5, R9, 0x1f, RZ ;  /* 0x0000001f09057819 */ /* 0x000fc600000006ff */
[----:B------:R-:W-:Y:S01]  /*3840*/  VIADD R4, R2, 0x1c0 ;  /* 0x000001c002047836 */ /* 0x000fe20000000000 */
[----:B------:R-:W1:Y:S02]  /*3850*/  SYNCS.PHASECHK.TRANS64.TRYWAIT P0, [R2+URZ+0x1b0], R5 ;  /* 0x0001b005020075a7 */ /* 0x000e6400080011ff */
[----:B-1----:R-:W-:Y:S05]  /*3860*/  @!P0 BRA `(.L_x_61) ;  /* 0x0000007400c08947 */ /* 0x002fea0003800000 */
.L_x_196:
[----:B------:R-:W-:Y:S01]  /*3870*/  ULEA UR4, UR5, UR6, 0x3 ;  /* 0x0000000605047291 */ /* 0x000fe2000f8e18ff */
[----:B------:R-:W-:Y:S02]  /*3880*/  PRMT R4, RZ, 0x654, R4 ;  /* 0x00000654ff047816 */ /* 0x000fe40000000004 */
[----:B-1----:R-:W-:Y:S01]  /*3890*/  SHF.L.U32 R5, R12, 0x1f, RZ ;  /* 0x0000001f0c057819 */ /* 0x002fe200000006ff */
[----:B------:R-:W-:Y:S01]  /*38a0*/  UIADD3 UR7, UPT, UPT, UR4, 0x150, URZ ;  /* 0x0000015004077890 */ /* 0x000fe2000fffe0ff */
[----:B------:R1:W-:Y:S05]  /*38b0*/  SYNCS.ARRIVE.TRANS64.RED.A1T0 RZ, [R4+URZ], RZ ;  /* 0x000000ff04ff79a7 */ /* 0x0003ea00081004ff */
[----:B------:R-:W-:Y:S01]  /*38c0*/  IMAD.U32 R7, RZ, RZ, UR7 ;  /* 0x00000007ff077e24 */ /* 0x000fe2000f8e00ff */
[----:B------:R-:W2:Y:S04]  /*38d0*/  SYNCS.PHASECHK.TRANS64.TRYWAIT P0, [UR4+0x160], R5 ;  /* 0x00016005ff0075a7 */ /* 0x000ea80008001104 */
[----:B------:R-:W-:Y:S01]  /*38e0*/  PRMT R6, R0, 0x654, R7 ;  /* 0x0000065400067816 */ /* 0x000fe20000000007 */
[----:B-1----:R-:W-:Y:S01]  /*38f0*/  @!P2 IMAD.MOV.U32 R4, RZ, RZ, 0x10 ;  /* 0x00000010ff04a424 */ /* 0x002fe200078e00ff */
[----:B--2---:R-:W-:Y:S06]  /*3900*/  @!P0 BRA `(.L_x_62) ;  /* 0x0000007400ac8947 */ /* 0x004fec0003800000 */
.L_x_198:
[----:B------:R-:W-:Y:S01]  /*3910*/  ULEA UR8, UR5, UR6, 0x4 ;  /* 0x0000000605087291 */ /* 0x000fe2000f8e20ff */
[----:B------:R-:W-:Y:S01]  /*3920*/  SEL R3, R6, R3, !P2 ;  /* 0x0000000306037207 */ /* 0x000fe20005000000 */
[----:B------:R-:W-:Y:S01]  /*3930*/  UIADD3 UR9, UPT, UPT, UR4, 0x150, URZ ;  /* 0x0000015004097890 */ /* 0x000fe2000fffe0ff */
[----:B-1----:R-:W-:Y:S01]  /*3940*/  LEA R2, R11, UR6, 0x3 ;  /* 0x000000060b027c11 */ /* 0x002fe2000f8e18ff */
[----:B------:R-:W-:Y:S01]  /*3950*/  UIADD3 UR8, UPT, UPT, UR8, 0x1e0, URZ ;  /* 0x000001e008087890 */ /* 0x000fe2000fffe0ff */
[----:B------:R-:W-:Y:S01]  /*3960*/  SHF.L.U32 R5, R10, 0x1f, RZ ;  /* 0x0000001f0a057819 */ /* 0x000fe200000006ff */
[----:B------:R1:W-:Y:S01]  /*3970*/  @!P2 SYNCS.ARRIVE.TRANS64.RED RZ, [R3+URZ], R4 ;  /* 0x0000000403ffa9a7 */ /* 0x0003e200080004ff */
[----:B------:R-:W-:Y:S01]  /*3980*/  UIADD3 UR4, UPT, UPT, UR5, 0x1, URZ ;  /* 0x0000000105047890 */ /* 0x000fe2000fffe0ff */
[----:B------:R-:W-:-:S03]  /*3990*/  VIADD R8, R8, 0x1 ;  /* 0x0000000108087836 */ /* 0x000fc60000000000 */
[----:B------:R-:W-:Y:S02]  /*39a0*/  UISETP.NE.AND UP0, UPT, UR4, 0x2, UPT ;  /* 0x000000020400788c */ /* 0x000fe4000bf05270 */
[----:B------:R-:W-:Y:S06]  /*39b0*/  UGETNEXTWORKID.BROADCAST [UR8], [UR9] ;  /* 0x00000000080073ca */ /* 0x000fec0008000100 */
[----:B------:R-:W-:Y:S01]  /*39c0*/  USEL UR7, URZ, 0x1, UP0 ;  /* 0x00000001ff077887 */ /* 0x000fe20008000000 */
[----:B------:R-:W-:Y:S01]  /*39d0*/  ISETP.NE.AND P0, PT, R8, 0x2, PT ;  /* 0x000000020800780c */ /* 0x000fe20003f05270 */
[----:B------:R-:W-:Y:S01]  /*39e0*/  USEL UR5, UR4, URZ, UP0 ;  /* 0x000000ff04057287 */ /* 0x000fe20008000000 */
[----:B------:R-:W2:Y:S03]  /*39f0*/  SYNCS.PHASECHK.TRANS64.TRYWAIT P1, [R2+URZ+0x150], R5 ;  /* 0x00015005020075a7 */ /* 0x000ea600080211ff */
[----:B------:R-:W-:Y:S01]  /*3a00*/  LOP3.LUT R12, R12, UR7, RZ, 0x3c, !PT ;  /* 0x000000070c0c7c12 */ /* 0x000fe2000f8e3cff */
[----:B-12---:R-:W-:Y:S07]  /*3a10*/  @!P1 BRA `(.L_x_63) ;  /* 0x0000007400809947 */ /* 0x006fee0003800000 */
.L_x_199:
[C---:B------:R-:W-:Y:S01]  /*3a20*/  LEA R4, R11.reuse, UR6, 0x4 ;  /* 0x000000060b047c11 */ /* 0x040fe2000f8e20ff */
[----:B-1----:R-:W-:Y:S01]  /*3a30*/  VIADD R2, R2, 0x160 ;  /* 0x0000016002027836 */ /* 0x002fe20000000000 */
[----:B------:R-:W-:Y:S01]  /*3a40*/  SEL R8, R8, RZ, P0 ;  /* 0x000000ff08087207 */ /* 0x000fe20000000000 */
[----:B------:R-:W-:-:S03]  /*3a50*/  VIADD R11, R11, 0x1 ;  /* 0x000000010b0b7836 */ /* 0x000fc60000000000 */
[----:B------:R-:W1:Y:S01]  /*3a60*/  LDS.128 R4, [R4+0x1e0] ;  /* 0x0001e00004047984 */ /* 0x000e620000000c00 */
[----:B------:R-:W-:Y:S02]  /*3a70*/  PRMT R2, RZ, 0x654, R2 ;  /* 0x00000654ff027816 */ /* 0x000fe40000000002 */
[C---:B------:R-:W-:Y:S01]  /*3a80*/  ISETP.NE.AND P1, PT, R11.reuse, 0x2, PT ;  /* 0x000000020b00780c */ /* 0x040fe20003f25270 */
[----:B------:R-:W-:Y:S01]  /*3a90*/  @!PT LDS RZ, [RZ] ;  /* 0x00000000fffff984 */ /* 0x000fe20000000800 */
[----:B------:R-:W-:Y:S01]  /*3aa0*/  @!PT LDS RZ, [RZ] ;  /* 0x00000000fffff984 */ /* 0x000fe20000000800 */
[----:B------:R-:W-:Y:S01]  /*3ab0*/  @!PT LDS RZ, [RZ] ;  /* 0x00000000fffff984 */ /* 0x000fe20000000800 */
[----:B------:R-:W-:Y:S01]  /*3ac0*/  @!PT LDS RZ, [RZ] ;  /* 0x00000000fffff984 */ /* 0x000fe20000000800 */
[----:B------:R2:W-:Y:S06]  /*3ad0*/  MEMBAR.ALL.CTA ;  /* 0x0000000000007992 */ /* 0x0005ec0000008000 */
[----:B--2---:R-:W2:Y:S01]  /*3ae0*/  FENCE.VIEW.ASYNC.S ;  /* 0x00000000000073c6 */ /* 0x004ea20000000000 */
[----:B------:R-:W-:Y:S01]  /*3af0*/  SEL R11, R11, RZ, P1 ;  /* 0x000000ff0b0b7207 */ /* 0x000fe20000800000 */
[----:B--2---:R2:W-:Y:S01]  /*3b00*/  SYNCS.ARRIVE.TRANS64.RED.A1T0 RZ, [R2+URZ], RZ ;  /* 0x000000ff02ff79a7 */ /* 0x0045e200081004ff */
[----:B-1----:R-:W-:-:S02]  /*3b10*/  LOP3.LUT P3, RZ, R6, 0x1, RZ, 0xc0, !PT ;  /* 0x0000000106ff7812 */ /* 0x002fc4000786c0ff */
[----:B------:R-:W-:-:S04]  /*3b20*/  SEL R5, RZ, 0x1, P1 ;  /* 0x00000001ff057807 */ /* 0x000fc80000800000 */
[----:B------:R-:W-:Y:S02]  /*3b30*/  LOP3.LUT R10, R10, R5, RZ, 0x3c, !PT ;  /* 0x000000050a0a7212 */ /* 0x000fe400078e3cff */
[----:B--2---:R-:W-:-:S04]  /*3b40*/  SEL R2, RZ, 0x1, P0 ;  /* 0x00000001ff027807 */ /* 0x004fc80000000000 */
[----:B------:R-:W-:Y:S01]  /*3b50*/  LOP3.LUT R9, R9, R2, RZ, 0x3c, !PT ;  /* 0x0000000209097212 */ /* 0x000fe200078e3cff */
[----:B------:R-:W-:Y:S06]  /*3b60*/  @P3 BRA `(.L_x_64) ;  /* 0xfffffffc002c3947 */ /* 0x000fec000383ffff */
[----:B------:R-:W-:Y:S01]  /*3b70*/  ULEA UR4, UR5, UR6, 0x3 ;  /* 0x0000000605047291 */ /* 0x000fe2000f8e18ff */
[----:B------:R-:W-:-:S08]  /*3b80*/  SHF.L.U32 R3, R12, 0x1f, RZ ;  /* 0x0000001f0c037819 */ /* 0x000fd000000006ff */
[----:B------:R-:W1:Y:S02]  /*3b90*/  SYNCS.PHASECHK.TRANS64 P0, [UR4+0x160], R3 ;  /* 0x00016003ff0075a7 */ /* 0x000e640008001004 */
[----:B-1----:R-:W-:Y:S05]  /*3ba0*/  @P0 BRA `(.L_x_65) ;  /* 0x0000000000080947 */ /* 0x002fea0003800000 */
[----:B------:R-:W1:Y:S02]  /*3bb0*/  SYNCS.PHASECHK.TRANS64.TRYWAIT P0, [UR4+0x160], R3 ;  /* 0x00016003ff0075a7 */ /* 0x000e640008001104 */
[----:B-1----:R-:W-:Y:S05]  /*3bc0*/  @!P0 BRA `(.L_x_66) ;  /* 0x0000007400288947 */ /* 0x002fea0003800000 */
.L_x_65:
[----:B------:R-:W-:-:S04]  /*3bd0*/  UIADD3 UR7, UPT, UPT, UR5, 0x1, URZ ;  /* 0x0000000105077890 */ /* 0x000fc8000fffe0ff */
[----:B------:R-:W-:-:S04]  /*3be0*/  UISETP.NE.AND UP0, UPT, UR7, 0x2, UPT ;  /* 0x000000020700788c */ /* 0x000fc8000bf05270 */
[----:B------:R-:W-:Y:S02]  /*3bf0*/  USEL UR8, URZ, 0x1, UP0 ;  /* 0x00000001ff087887 */ /* 0x000fe40008000000 */
[----:B------:R-:W-:-:S04]  /*3c00*/  USEL UR7, UR7, URZ, UP0 ;  /* 0x000000ff07077287 */ /* 0x000fc80008000000 */
[----:B------:R-:W-:Y:S01]  /*3c10*/  ULEA UR7, UR7, UR6, 0x3 ;  /* 0x0000000607077291 */ /* 0x000fe2000f8e18ff */
[----:B-1----:R-:W-:-:S04]  /*3c20*/  LOP3.LUT R3, R12, UR8, RZ, 0x3c, !PT ;  /* 0x000000080c037c12 */ /* 0x002fc8000f8e3cff */
[----:B------:R-:W-:-:S04]  /*3c30*/  SHF.L.U32 R0, R3, 0x1f, RZ ;  /* 0x0000001f03007819 */ /* 0x000fc800000006ff */
[----:B------:R-:W1:Y:S02]  /*3c40*/  SYNCS.PHASECHK.TRANS64 P0, [UR7+0x160], R0 ;  /* 0x00016000ff0075a7 */ /* 0x000e640008001007 */
[----:B-1----:R-:W-:Y:S05]  /*3c50*/  @P0 EXIT ;  /* 0x000000000000094d */ /* 0x002fea0003800000 */
[----:B------:R-:W-:Y:S02]  /*3c60*/  SHF.L.U32 R3, R3, 0x1f, RZ ;  /* 0x0000001f03037819 */ /* 0x000fe400000006ff */
[----:B------:R-:W-:-:S07]  /*3c70*/  MOV R0, UR7 ;  /* 0x0000000700007c02 */ /* 0x000fce0008000f00 */
.L_x_67:
[----:B-1----:R1:W2:Y:S02]  /*3c80*/  SYNCS.PHASECHK.TRANS64.TRYWAIT P0, [R0+URZ+0x160], R3 ;  /* 0x00016003000075a7 */ /* 0x0022a400080011ff */
[----:B--2---:R-:W-:Y:S05]  /*3c90*/  @!P0 NANOSLEEP.SYNCS 0x989680 ;  /* 0x009896800000895d */ /* 0x004fea0003900000 */
[----:B------:R-:W2:Y:S02]  /*3ca0*/  @!P0 SYNCS.PHASECHK.TRANS64 P0, [R0+URZ+0x160], R3 ;  /* 0x00016003000085a7 */ /* 0x000ea400080010ff */
[----:B--2---:R-:W-:Y:S05]  /*3cb0*/  @P0 EXIT ;  /* 0x000000000000094d */ /* 0x004fea0003800000 */
[----:B------:R-:W-:Y:S05]  /*3cc0*/  BRA `(.L_x_67) ;  /* 0xfffffffc00ec7947 */ /* 0x000fea000383ffff */
.L_x_60:
[----:B------:R-:W-:Y:S05]  /*3cd0*/  BRA.U UP4, `(.L_x_68) ;  /* 0x0000001104a47547 */ /* 0x000fea000b800000 */
[----:B------:R-:W1:Y:S01]  /*3ce0*/  S2UR UR7, SR_CgaCtaId ;  /* 0x00000000000779c3 */ /* 0x000e620000008800 */
[----:B------:R-:W-:Y:S01]  /*3cf0*/  UMOV UR4, 0x40 ;  /* 0x0000004000047882 */ /* 0x000fe20000000000 */
[----:B------:R-:W-:Y:S01]  /*3d00*/  NOP ;  /* 0x0000000000007918 */ /* 0x000fe20000000000 */
[----:B------:R-:W-:Y:S01]  /*3d10*/  UMOV UR6, 0x400 ;  /* 0x0000040000067882 */ /* 0x000fe20000000000 */
[----:B-1----:R-:W-:Y:S02]  /*3d20*/  ULEA UR5, UR7, UR4, 0x18 ;  /* 0x0000000407057291 */ /* 0x002fe4000f8ec0ff */
[----:B------:R-:W-:-:S07]  /*3d30*/  ULEA UR6, UR7, UR6, 0x18 ;  /* 0x0000000607067291 */ /* 0x000fce000f8ec0ff */
[----:B------:R-:W1:Y:S02]  /*3d40*/  LDS.U8 R0, [UR5+0x1c] ;  /* 0x00001c05ff007984 */ /* 0x000e640008000000 */
[----:B-1----:R-:W-:-:S13]  /*3d50*/  ISETP.NE.AND P0, PT, R0, RZ, PT ;  /* 0x000000ff0000720c */ /* 0x002fda0003f05270 */
[----:B------:R-:W-:Y:S05]  /*3d60*/  @P0 BRA `(.L_x_69) ;  /* 0x0000000400080947 */ /* 0x000fea0003800000 */
[----:B------:R-:W-:Y:S02]  /*3d70*/  UISETP.NE.U32.AND UP1, UPT, UR34, 0x1, UPT ;  /* 0x000000012200788c */ /* 0x000fe4000bf25070 */
[----:B------:R-:W-:-:S07]  /*3d80*/  UIADD3 UR7, UPT, UPT, UR5, 0x8, URZ ;  /* 0x0000000805077890 */ /* 0x000fce000fffe0ff */
[----:B------:R-:W-:Y:S05]  /*3d90*/  BRA.U !UP1, `(.L_x_70) ;  /* 0x00000001099c7547 */ /* 0x000fea000b800000 */
[----:B------:R-:W-:Y:S01]  /*3da0*/  ELECT P0, URZ, PT ;  /* 0x0000000000ff782f */ /* 0x000fe20003800000 */
[----:B------:R-:W-:-:S12]  /*3db0*/  BSSY B0, `(.L_x_70) ;  /* 0x0000025000007945 */ /* 0x000fd80003800000 */
[----:B------:R-:W-:Y:S05]  /*3dc0*/  @!P0 BRA `(.L_x_71) ;  /* 0x00000000008c8947 */ /* 0x000fea0003800000 */
[----:B------:R-:W-:-:S05]  /*3dd0*/  UMOV UR4, 0x10 ;  /* 0x0000001000047882 */ /* 0x000fca0000000000 */
[----:B------:R-:W-:Y:S04]  /*3de0*/  DEPBAR.LE SB1, 0x36 ;  /* 0x00009d800000791a */ /* 0x000fe80000000000 */
[----:B------:R-:W1:Y:S02]  /*3df0*/  UTCATOMSWS.2CTA.FIND_AND_SET.ALIGN UP0, UR4, UR4 ;  /* 0x00000004000475e3 */ /* 0x000e640008200800 */
[----:B-1----:R-:W-:Y:S01]  /*3e00*/  MOV R11, UR4 ;  /* 0x00000004000b7c02 */ /* 0x002fe20008000f00 */
[----:B------:R-:W-:Y:S06]  /*3e10*/  BRA.U UP0, `(.L_x_72) ;  /* 0x0000000100187547 */ /* 0x000fec000b800000 */
.L_x_73:
[----:B------:R-:W-:Y:S05]  /*3e20*/  NANOSLEEP 0x64 ;  /* 0x000000640000795d */ /* 0x000fea0003800000 */
[----:B------:R-:W-:-:S05]  /*3e30*/  UMOV UR4, 0x10 ;  /* 0x0000001000047882 */ /* 0x000fca0000000000 */
[----:B------:R-:W-:Y:S04]  /*3e40*/  DEPBAR.LE SB1, 0x36 ;  /* 0x00009d800000791a */ /* 0x000fe80000000000 */
[----:B------:R-:W1:Y:S02]  /*3e50*/  UTCATOMSWS.2CTA.FIND_AND_SET.ALIGN UP0, UR4, UR4 ;  /* 0x00000004000475e3 */ /* 0x000e640008200800 */
[----:B-1----:R-:W-:Y:S01]  /*3e60*/  MOV R11, UR4 ;  /* 0x00000004000b7c02 */ /* 0x002fe20008000f00 */
[----:B------:R-:W-:Y:S05]  /*3e70*/  BRA.U !UP0, `(.L_x_73) ;  /* 0xfffffffd08e87547 */ /* 0x000fea000b83ffff */
.L_x_72:
[----:B------:R-:W1:Y:S01]  /*3e80*/  LDS R7, [UR5+0x10] ;  /* 0x00001005ff077984 */ /* 0x000e620008000800 */
[----:B------:R-:W-:Y:S01]  /*3e90*/  IMAD.U32 R5, RZ, RZ, UR6 ;  /* 0x00000006ff057e24 */ /* 0x000fe2000f8e00ff */
[----:B------:R-:W-:-:S03]  /*3ea0*/  MOV R4, UR33 ;  /* 0x0000002100047c02 */ /* 0x000fc60008000f00 */
[----:B------:R-:W-:Y:S01]  /*3eb0*/  VIADD R5, R5, 0x200 ;  /* 0x0000020005057836 */ /* 0x000fe20000000000 */
[----:B-1----:R-:W-:-:S04]  /*3ec0*/  SHF.L.U32 R7, R7, 0x1f, RZ ;  /* 0x0000001f07077819 */ /* 0x002fc800000006ff */
[----:B------:R-:W1:Y:S02]  /*3ed0*/  SYNCS.PHASECHK.TRANS64.TRYWAIT P0, [UR5+0x8], R7 ;  /* 0x00000807ff0075a7 */ /* 0x000e640008001105 */
[----:B-1----:R-:W-:Y:S05]  /*3ee0*/  @P0 BRA `(.L_x_74) ;  /* 0x0000000000080947 */ /* 0x002fea0003800000 */
[----:B------:R-:W1:Y:S02]  /*3ef0*/  SYNCS.PHASECHK.TRANS64.TRYWAIT P0, [UR5+0x8], R7 ;  /* 0x00000807ff0075a7 */ /* 0x000e640008001105 */
[----:B-1----:R-:W-:Y:S05]  /*3f00*/  @!P0 BRA `(.L_x_75) ;  /* 0x0000007000708947 */ /* 0x002fea0003800000 */
.L_x_74:
[----:B-1----:R-:W-:Y:S01]  /*3f10*/  HFMA2 R0, -RZ, RZ, 0, 5.9604644775390625e-08 ;  /* 0x00000001ff007431 */ /* 0x002fe200000001ff */
[----:B------:R-:W-:Y:S01]  /*3f20*/  UPRMT UR4, UR33, 0x654, UR7 ;  /* 0x0000065421047896 */ /* 0x000fe20008000007 */
[----:B------:R-:W-:Y:S01]  /*3f30*/  IMAD.MOV.U32 R8, RZ, RZ, 0xffff ;  /* 0x0000ffffff087424 */ /* 0x000fe200078e00ff */
[----:B------:R-:W-:Y:S01]  /*3f40*/  PRMT R4, R4, 0x654, R5 ;  /* 0x0000065404047816 */ /* 0x000fe20000000005 */
[----:B------:R-:W-:Y:S02]  /*3f50*/  IMAD.MOV.U32 R6, RZ, RZ, 0x4 ;  /* 0x00000004ff067424 */ /* 0x000fe400078e00ff */
[----:B------:R-:W-:Y:S01]  /*3f60*/  IMAD.SHL.U32 R9, R11, 0x20, RZ ;  /* 0x000000200b097824 */ /* 0x000fe200078e00ff */
[----:B------:R-:W-:Y:S02]  /*3f70*/  MOV R5, UR4 ;  /* 0x0000000400057c02 */ /* 0x000fe40008000f00 */
[-C--:B------:R-:W-:Y:S01]  /*3f80*/  SHF.L.U32 R8, R8, R11.reuse, RZ ;  /* 0x0000000b08087219 */ /* 0x080fe200000006ff */
[----:B------:R1:W-:Y:S01]  /*3f90*/  SYNCS.ARRIVE.TRANS64.RED RZ, [UR4], R6 ;  /* 0x00000006ffff79a7 */ /* 0x0003e20008000404 */
[----:B------:R-:W-:Y:S01]  /*3fa0*/  SHF.L.U32 R7, R0, R11, RZ ;  /* 0x0000000b00077219 */ /* 0x000fe200000006ff */
[----:B------:R1:W-:Y:S04]  /*3fb0*/  STS [UR6+0x200], R9 ;  /* 0x00020009ff007988 */ /* 0x0003e80008000806 */
[----:B------:R1:W-:Y:S04]  /*3fc0*/  STAS [R4.64], R11 ;  /* 0x0000000b04007dbd */ /* 0x0003e8000c0008ff */
[----:B------:R1:W-:Y:S04]  /*3fd0*/  ATOMS.OR RZ, [UR5+0x14], R8 ;  /* 0x00001408ffff798c */ /* 0x0003e8000b000005 */
[----:B------:R1:W-:Y:S04]  /*3fe0*/  ATOMS.OR RZ, [UR5+0x18], R7 ;  /* 0x00001807ffff798c */ /* 0x0003e8000b000005 */
[----:B------:R1:W-:Y:S02]  /*3ff0*/  ATOMS.XOR RZ, [UR5+0x10], R0 ;  /* 0x00001000ffff798c */ /* 0x0003e4000b800005 */
.L_x_71:
[----:B------:R-:W-:Y:S05]  /*4000*/  BSYNC B0 ;  /* 0x0000000000007941 */ /* 0x000fea0003800000 */
.L_x_70:
[----:B------:R-:W-:Y:S05]  /*4010*/  BRA.U UP1, `(.L_x_76) ;  /* 0x00000001016c7547 */ /* 0x000fea000b800000 */
[----:B------:R-:W-:-:S03]  /*4020*/  UMOV UR4, 0xffffffff ;  /* 0xffffffff00047882 */ /* 0x000fc60000000000 */
[----:B------:R-:W-:Y:S05]  /*4030*/  BRA.DIV UR4, `(.L_x_77) ;  /* 0x00000072043c7947 */ /* 0x000fea000b800000 */
[----:B------:R-:W-:-:S13]  /*4040*/  ELECT P0, URZ, PT ;  /* 0x0000000000ff782f */ /* 0x000fda0003800000 */
.L_x_203:
[----:B------:R-:W-:Y:S05]  /*4050*/  @!P0 BRA `(.L_x_76) ;  /* 0x00000000005c8947 */ /* 0x000fea0003800000 */
[----:B-1----:R-:W1:Y:S02]  /*4060*/  LDS R5, [UR5+0x10] ;  /* 0x00001005ff057984 */ /* 0x002e640008000800 */
[----:B-1----:R-:W-:-:S04]  /*4070*/  SHF.L.U32 R5, R5, 0x1f, RZ ;  /* 0x0000001f05057819 */ /* 0x002fc800000006ff */
[----:B------:R-:W1:Y:S02]  /*4080*/  SYNCS.PHASECHK.TRANS64.TRYWAIT P0, [UR5+0x8], R5 ;  /* 0x00000805ff0075a7 */ /* 0x000e640008001105 */
[----:B-1----:R-:W-:Y:S05]  /*4090*/  @P0 BRA `(.L_x_78) ;  /* 0x0000000000080947 */ /* 0x002fea0003800000 */
[----:B------:R-:W1:Y:S02]  /*40a0*/  SYNCS.PHASECHK.TRANS64.TRYWAIT P0, [UR5+0x8], R5 ;  /* 0x00000805ff0075a7 */ /* 0x000e640008001105 */
[----:B-1----:R-:W-:Y:S05]  /*40b0*/  @!P0 BRA `(.L_x_79) ;  /* 0x0000007000408947 */ /* 0x002fea0003800000 */
.L_x_78:
[----:B------:R-:W2:Y:S01]  /*40c0*/  LDS R7, [UR6+0x200] ;  /* 0x00020006ff077984 */ /* 0x000ea20008000800 */
[----:B-1----:R-:W-:Y:S02]  /*40d0*/  HFMA2 R0, -RZ, RZ, 0, 5.9604644775390625e-08 ;  /* 0x00000001ff007431 */ /* 0x002fe400000001ff */
[----:B------:R-:W-:Y:S01]  /*40e0*/  IMAD.MOV.U32 R4, RZ, RZ, 0xffff ;  /* 0x0000ffffff047424 */ /* 0x000fe200078e00ff */
[----:B------:R-:W-:Y:S01]  /*40f0*/  UPRMT UR4, UR33, 0x654, UR7 ;  /* 0x0000065421047896 */ /* 0x000fe20008000007 */
[----:B--2---:R-:W-:-:S03]  /*4100*/  IMAD.SHL.U32 R5, R7, 0x20, RZ ;  /* 0x0000002007057824 */ /* 0x004fc600078e00ff */
[-C--:B------:R-:W-:Y:S02]  /*4110*/  SHF.L.U32 R4, R4, R7.reuse, RZ ;  /* 0x0000000704047219 */ /* 0x080fe400000006ff */
[----:B------:R-:W-:Y:S01]  /*4120*/  SHF.L.U32 R7, R0, R7, RZ ;  /* 0x0000000700077219 */ /* 0x000fe200000006ff */
[----:B------:R2:W-:Y:S04]  /*4130*/  STS [UR6+0x200], R5 ;  /* 0x00020005ff007988 */ /* 0x0005e80008000806 */
[----:B------:R2:W-:Y:S04]  /*4140*/  ATOMS.OR RZ, [UR5+0x14], R4 ;  /* 0x00001404ffff798c */ /* 0x0005e8000b000005 */
[----:B------:R2:W-:Y:S01]  /*4150*/  ATOMS.OR RZ, [UR5+0x18], R7 ;  /* 0x00001807ffff798c */ /* 0x0005e2000b000005 */
[----:B------:R-:W-:Y:S03]  /*4160*/  SYNCS.ARRIVE.TRANS64.RED.A1T0 RZ, [UR4], RZ ;  /* 0x000000ffffff79a7 */ /* 0x000fe60008100404 */
[----:B------:R2:W-:Y:S01]  /*4170*/  ATOMS.XOR RZ, [UR5+0x10], R0 ;  /* 0x00001000ffff798c */ /* 0x0005e2000b800005 */
[----:B------:R-:W-:Y:S05]  /*4180*/  BRA `(.L_x_76) ;  /* 0x0000000000107947 */ /* 0x000fea0003800000 */
.L_x_69:
[----:B------:R-:W-:Y:S02]  /*4190*/  MOV R0, 0xffffffff ;  /* 0xffffffff00007802 */ /* 0x000fe40000000f00 */
[----:B------:R-:W-:-:S03]  /*41a0*/  MOV R4, 0x41d0 ;  /* 0x000041d000047802 */ /* 0x000fc60000000f00 */
[----:B------:R1:W-:Y:S04]  /*41b0*/  STS [UR6+0x200], R0 ;  /* 0x00020000ff007988 */ /* 0x0003e80008000806 */
[----:B-1---5:R-:W-:Y:S05]  /*41c0*/  CALL.REL.NOINC `($__internal_1_$__cuda_sm10x_tcgen05_guardrail_trap_phase_invalid_during_alloc) ;  /* 0x0000007800147944 */ /* 0x022fea0003c00000 */
.L_x_76:
[----:B------:R-:W-:Y:S05]  /*41d0*/  WARPSYNC.ALL ;  /* 0x0000000000007948 */ /* 0x000fea0003800000 */
[----:B------:R-:W3:Y:S01]  /*41e0*/  S2UR UR4, SR_CgaCtaId ;  /* 0x00000000000479c3 */ /* 0x000ee20000008800 */
[----:B------:R-:W-:Y:S01]  /*41f0*/  UMOV UR17, 0x400 ;  /* 0x0000040000117882 */ /* 0x000fe20000000000 */
[----:B------:R-:W-:-:S06]  /*4200*/  NOP ;  /* 0x0000000000007918 */ /* 0x000fcc0000000000 */
[----:B------:R-:W-:Y:S06]  /*4210*/  BAR.ARV 0x6, 0xa0 ;  /* 0x0182800000007b1d */ /* 0x000fec0000002000 */
[----:B------:R-:W4:Y:S01]  /*4220*/  LDCU UR6, c[0x0][0x38c] ;  /* 0x00007180ff0677ac */ /* 0x000f220008000800 */
[----:B------:R-:W-:Y:S01]  /*4230*/  LOP3.LUT R3, R3, 0xffff, RZ, 0xc0, !PT ;  /* 0x0000ffff03037812 */ /* 0x000fe200078ec0ff */
[----:B-1----:R-:W-:Y:S01]  /*4240*/  IMAD.MOV.U32 R9, RZ, RZ, 0x1 ;  /* 0x00000001ff097424 */ /* 0x002fe200078e00ff */
[----:B------:R-:W-:Y:S01]  /*4250*/  LOP3.LUT R2, R2, 0xffff, RZ, 0xc0, !PT ;  /* 0x0000ffff02027812 */ /* 0x000fe200078ec0ff */
[----:B------:R-:W-:Y:S01]  /*4260*/  IMAD.MOV.U32 R8, RZ, RZ, RZ ;  /* 0x000000ffff087224 */ /* 0x000fe200078e00ff */
[----:B------:R-:W-:Y:S01]  /*4270*/  R2UR UR20, R3 ;  /* 0x00000000031472ca */ /* 0x000fe200000e0000 */
[----:B------:R-:W-:Y:S01]  /*4280*/  UMOV UR24, URZ ;  /* 0x000000ff00187c82 */ /* 0x000fe20008000000 */
[----:B------:R-:W-:-:S02]  /*4290*/  R2UR UR30, R2 ;  /* 0x00000000021e72ca */ /* 0x000fc400000e0000 */
[----:B------:R-:W-:Y:S01]  /*42a0*/  CS2R R2, SRZ ;  /* 0x0000000000027805 */ /* 0x000fe2000001ff00 */
[----:B------:R-:W-:Y:S01]  /*42b0*/  UMOV UR15, URZ ;  /* 0x000000ff000f7c82 */ /* 0x000fe20008000000 */
[----:B---3--:R-:W-:Y:S01]  /*42c0*/  ULEA UR17, UR4, UR17, 0x18 ;  /* 0x0000001104117291 */ /* 0x008fe2000f8ec0ff */
[----:B------:R-:W-:Y:S01]  /*42d0*/  UMOV UR14, URZ ;  /* 0x000000ff000e7c82 */ /* 0x000fe20008000000 */
[----:B------:R-:W-:Y:S02]  /*42e0*/  UISETP.NE.AND UP3, UPT, UR34, URZ, UPT ;  /* 0x000000ff2200728c */ /* 0x000fe4000bf65270 */
[----:B------:R-:W-:Y:S02]  /*42f0*/  UIADD3 UR5, UPT, UPT, UR17, 0x8600, URZ ;  /* 0x0000860011057890 */ /* 0x000fe4000fffe0ff */
[----:B------:R-:W-:-:S03]  /*4300*/  UIADD3 UR4, UPT, UPT, UR17, 0x18600, URZ ;  /* 0x0001860011047890 */ /* 0x000fc6000fffe0ff */
[----:B--2---:R-:W1:Y:S01]  /*4310*/  LDS R0, [UR17+0x200] ;  /* 0x00020011ff007984 */ /* 0x004e620008000800 */
[----:B----4-:R-:W-:Y:S02]  /*4320*/  UIADD3 UR6, UPT, UPT, UR6, 0x1f, URZ ;  /* 0x0000001f06067890 */ /* 0x010fe4000fffe0ff */
[----:B------:R-:W-:Y:S02]  /*4330*/  USHF.R.U32.HI UR5, URZ, 0x4, UR5 ;  /* 0x00000004ff057899 */ /* 0x000fe40008011605 */
[----:B------:R-:W-:Y:S02]  /*4340*/  USHF.R.S32.HI UR25, URZ, 0x1f, UR6 ;  /* 0x0000001fff197899 */ /* 0x000fe40008011406 */
[----:B------:R-:W-:Y:S02]  /*4350*/  USHF.R.U32.HI UR4, URZ, 0x4, UR4 ;  /* 0x00000004ff047899 */ /* 0x000fe40008011604 */
[----:B------:R-:W-:Y:S02]  /*4360*/  ULEA.HI UR25, UR25, UR6, URZ, 0x5 ;  /* 0x0000000619197291 */ /* 0x000fe4000f8f28ff */
[----:B------:R-:W-:-:S02]  /*4370*/  ULOP3.LUT UR5, UR5, 0x3fff, URZ, 0xc0, !UPT ;  /* 0x00003fff05057892 */ /* 0x000fc4000f8ec0ff */
[----:B------:R-:W-:Y:S02]  /*4380*/  USHF.R.S32.HI UR25, URZ, 0x5, UR25 ;  /* 0x00000005ff197899 */ /* 0x000fe40008011419 */
[----:B------:R-:W-:Y:S02]  /*4390*/  ULOP3.LUT UR22, UR4, 0x3fff, URZ, 0xc0, !UPT ;  /* 0x00003fff04167892 */ /* 0x000fe4000f8ec0ff */
[----:B------:R-:W-:Y:S02]  /*43a0*/  UISETP.LT.AND UP0, UPT, UR25, 0x1, UPT ;  /* 0x000000011900788c */ /* 0x000fe4000bf01270 */
[----:B------:R-:W-:Y:S02]  /*43b0*/  ULOP3.LUT UR21, UR5, 0x10000, URZ, 0xfc, !UPT ;  /* 0x0001000005157892 */ /* 0x000fe4000f8efcff */
[----:B------:R-:W-:Y:S02]  /*43c0*/  ULOP3.LUT UR22, UR22, 0x10000, URZ, 0xfc, !UPT ;  /* 0x0001000016167892 */ /* 0x000fe4000f8efcff */
[----:B------:R-:W-:Y:S01]  /*43d0*/  USEL UR31, UR25, 0x1, !UP0 ;  /* 0x00000001191f7887 */ /* 0x000fe2000c000000 */
[----:B------:R-:W-:Y:S01]  /*43e0*/  UMOV UR28, 0x0 ;  /* 0x00000000001c7882 */ /* 0x000fe20000000000 */
[----:B------:R-:W-:Y:S01]  /*43f0*/  UMOV UR29, 0x8400010 ;  /* 0x08400010001d7882 */ /* 0x000fe20000000000 */
[----:B------:R-:W-:Y:S01]  /*4400*/  UMOV UR26, 0x0 ;  /* 0x00000000001a7882 */ /* 0x000fe20000000000 */
[----:B------:R-:W-:Y:S01]  /*4410*/  UMOV UR27, 0x8400010 ;  /* 0x08400010001b7882 */ /* 0x000fe20000000000 */
[----:B-1----:R-:W-:-:S15]  /*4420*/  R2UR UR32, R0 ;  /* 0x00000000002072ca */ /* 0x002fde00000e0000 */
.L_x_87:
[C---:B------:R-:W-:Y:S02]  /*4430*/  LEA R0, R8.reuse, UR17, 0x3 ;  /* 0x0000001108007c11 */ /* 0x040fe4000f8e18ff */
[----:B------:R-:W-:Y:S02]  /*4440*/  SHF.L.U32 R5, R3, 0x1f, RZ ;  /* 0x0000001f03057819 */ /* 0x000fe400000006ff */
[----:B------:R-:W-:Y:S02]  /*4450*/  LEA R4, R8, UR17, 0x4 ;  /* 0x0000001108047c11 */ /* 0x000fe4000f8e20ff */
[----:B------:R-:W1:Y:S02]  /*4460*/  SYNCS.PHASECHK.TRANS64.TRYWAIT P0, [R0+URZ+0x150], R5 ;  /* 0x00015005000075a7 */ /* 0x000e6400080011ff */
[----:B-1-3--:R-:W-:Y:S05]  /*4470*/  @!P0 BRA `(.L_x_80) ;  /* 0x0000006c00688947 */ /* 0x00afea0003800000 */
.L_x_204:
[----:B-1----:R-:W1:Y:S01]  /*4480*/  LDS.128 R4, [R4+0x1e0] ;  /* 0x0001e00004047984 */ /* 0x002e620000000c00 */
[----:B------:R-:W-:Y:S02]  /*4490*/  VIADD R0, R0, 0x160 ;  /* 0x0000016000007836 */ /* 0x000fe40000000000 */
[----:B------:R-:W-:Y:S01]  /*44a0*/  VIADD R8, R8, 0x1 ;  /* 0x0000000108087836 */ /* 0x000fe20000000000 */
[----:B------:R-:W-:Y:S01]  /*44b0*/  @!PT LDS RZ, [RZ] ;  /* 0x00000000fffff984 */ /* 0x000fe20000000800 */
[----:B------:R-:W-:Y:S01]  /*44c0*/  @!PT LDS RZ, [RZ] ;  /* 0x00000000fffff984 */ /* 0x000fe20000000800 */
[----:B------:R-:W-:Y:S01]  /*44d0*/  @!PT LDS RZ, [RZ] ;  /* 0x00000000fffff984 */ /* 0x000fe20000000800 */
[----:B------:R-:W-:Y:S01]  /*44e0*/  @!PT LDS RZ, [RZ] ;  /* 0x00000000fffff984 */ /* 0x000fe20000000800 */
[----:B------:R2:W-:Y:S06]  /*44f0*/  MEMBAR.ALL.CTA ;  /* 0x0000000000007992 */ /* 0x0005ec0000008000 */
[----:B--2---:R-:W2:Y:S01]  /*4500*/  FENCE.VIEW.ASYNC.S ;  /* 0x00000000000073c6 */ /* 0x004ea20000000000 */
[----:B------:R-:W-:-:S04]  /*4510*/  PRMT R0, RZ, 0x654, R0 ;  /* 0x00000654ff007816 */ /* 0x000fc80000000000 */
[----:B--2---:R2:W-:Y:S01]  /*4520*/  SYNCS.ARRIVE.TRANS64.RED.A1T0 RZ, [R0+URZ], RZ ;  /* 0x000000ff00ff79a7 */ /* 0x0045e200081004ff */
[----:B-1----:R-:W-:Y:S01]  /*4530*/  LOP3.LUT P1, RZ, R6, 0x1, RZ, 0xc0, !PT ;  /* 0x0000000106ff7812 */ /* 0x002fe2000782c0ff */
[----:B--2---:R-:W-:-:S12]  /*4540*/  BRA.U UP3, `(.L_x_81) ;  /* 0x0000000103e07547 */ /* 0x004fd8000b800000 */
[----:B------:R-:W1:Y:S01]  /*4550*/  LDCU UR4, c[0x0][0x38c] ;  /* 0x00007180ff0477ac */ /* 0x000e620008000800 */
[----:B------:R-:W-:Y:S02]  /*4560*/  PLOP3.LUT P2, PT, PT, PT, PT, 0x80, 0x8 ;  /* 0x000000000008781c */ /* 0x000fe40003f4f070 */
[----:B------:R-:W-:Y:S01]  /*4570*/  SHF.L.U32 R5, R9, 0x1f, RZ ;  /* 0x0000001f09057819 */ /* 0x000fe200000006ff */
[----:B------:R-:W-:Y:S02]  /*4580*/  ULEA UR23, UR24, UR17, 0x3 ;  /* 0x0000001118177291 */ /* 0x000fe4000f8e18ff */
[----:B------:R-:W-:Y:S02]  /*4590*/  ULEA UR18, UR24, UR32, 0x7 ;  /* 0x0000002018127291 */ /* 0x000fe4000f8e38ff */
[----:B-1----:R-:W-:-:S06]  /*45a0*/  UISETP.GE.AND UP0, UPT, UR4, 0x1, UPT ;  /* 0x000000010400788c */ /* 0x002fcc000bf06270 */
[----:B------:R-:W-:-:S05]  /*45b0*/  PLOP3.LUT P0, PT, PT, PT, UP0, 0x80, 0x8 ;  /* 0x000000000008781c */ /* 0x000fca0003f0f008 */
[----:B------:R-:W-:-:S08]  /*45c0*/  @UP0 ULEA UR4, UR15, UR17, 0x3 ;  /* 0x000000110f040291 */ /* 0x000fd0000f8e18ff */
[----:B------:R-:W-:-:S04]  /*45d0*/  @P0 SHF.L.U32 R0, R2, 0x1f, RZ ;  /* 0x0000001f02000819 */ /* 0x000fc800000006ff */
[----:B------:R1:W2:Y:S01]  /*45e0*/  @P0 SYNCS.PHASECHK.TRANS64.TRYWAIT P2, [UR4], R0 ;  /* 0x00000000ff0005a7 */ /* 0x0002a20008041104 */
[----:B------:R-:W3:Y:S02]  /*45f0*/  SYNCS.PHASECHK.TRANS64.TRYWAIT P0, [UR23+0x190], R5 ;  /* 0x00019005ff0075a7 */ /* 0x000ee40008001117 */
[----:B-123--:R-:W-:Y:S05]  /*4600*/  @!P0 BRA `(.L_x_82) ;  /* 0x0000006c00188947 */ /* 0x00efea0003800000 */
.L_x_206:
[----:B------:R-:W-:Y:S01]  /*4610*/  UMOV UR19, UR14 ;  /* 0x0000000e00137c82 */ /* 0x000fe20008000000 */
[----:B------:R-:W-:Y:S05]  /*4620*/  BRA.U !UP0, `(.L_x_83) ;  /* 0x0000000108987547 */ /* 0x000fea000b800000 */
[----:B------:R-:W-:Y:S02]  /*4630*/  UIADD3 UR19, UPT, UPT, UR31, UR14, URZ ;  /* 0x0000000e1f137290 */ /* 0x000fe4000fffe0ff */
[----:B------:R-:W-:Y:S01]  /*4640*/  UPLOP3.LUT UP2, UPT, UPT, UPT, UPT, 0x40, 0x4 ;  /* 0x000000000004789c */ /* 0x000fe20003f4e870 */
[----:B------:R-:W-:Y:S01]  /*4650*/  UMOV UR16, UR25 ;  /* 0x0000001900107c82 */ /* 0x000fe20008000000 */
[----:B------:R-:W-:-:S09]  /*4660*/  UMOV UR6, UR15 ;  /* 0x0000000f00067c82 */ /* 0x000fd20008000000 */
.L_x_86:
[----:B--2---:R-:W-:Y:S01]  /*4670*/  ULEA UR5, UR6, UR17, 0x3 ;  /* 0x0000001106057291 */ /* 0x004fe2000f8e18ff */
[----:B---3--:R-:W-:Y:S11]  /*4680*/  @P2 BRA `(.L_x_84) ;  /* 0x00000000000c2947 */ /* 0x008ff60003800000 */
[----:B-1----:R-:W-:Y:S04]  /*4690*/  SHF.L.U32 R5, R2, 0x1f, RZ ;  /* 0x0000001f02057819 */ /* 0x002fe800000006ff */
[----:B------:R-:W1:Y:S02]  /*46a0*/  SYNCS.PHASECHK.TRANS64.TRYWAIT P0, [UR5], R5 ;  /* 0x00000005ff0075a7 */ /* 0x000e640008001105 */
[----:B-1----:R-:W-:Y:S05]  /*46b0*/  @!P0 BRA `(.L_x_85) ;  /* 0x0000006c00048947 */ /* 0x002fea0003800000 */
.L_x_84:
[----:B------:R-:W-:Y:S01]  /*46c0*/  UISETP.NE.AND UP0, UPT, UR16, 0x1, UPT ;  /* 0x000000011000788c */ /* 0x000fe2000bf05270 */
[----:B------:R-:W-:Y:S01]  /*46d0*/  PLOP3.LUT P2, PT, PT, PT, PT, 0x80, 0x8 ;  /* 0x000000000008781c */ /* 0x000fe20003f4f070 */
[----:B------:R-:W-:Y:S02]  /*46e0*/  UIADD3 UR4, UPT, UPT, UR6, 0x1, URZ ;  /* 0x0000000106047890 */ /* 0x000fe4000fffe0ff */
[----:B------:R-:W-:Y:S02]  /*46f0*/  ULEA UR12, UR6, UR22, 0x9 ;  /* 0x00000016060c7291 */ /* 0x000fe4000f8e48ff */
[----:B------:R-:W-:Y:S01]  /*4700*/  UISETP.NE.AND UP1, UPT, UR4, 0x10, UPT ;  /* 0x000000100400788c */ /* 0x000fe2000bf25270 */
[----:B------:R-:W-:Y:S01]  /*4710*/  PLOP3.LUT P0, PT, PT, PT, UP0, 0x80, 0x8 ;  /* 0x000000000008781c */ /* 0x000fe20003f0f008 */
[----:B------:R-:W-:Y:S02]  /*4720*/  UIADD3 UR10, UPT, UPT, UR12, 0x2, URZ ;  /* 0x000000020c0a7890 */ /* 0x000fe4000fffe0ff */
[----:B------:R-:W-:Y:S02]  /*4730*/  USEL UR7, URZ, 0x1, UP1 ;  /* 0x00000001ff077887 */ /* 0x000fe40008800000 */
[----:B------:R-:W-:Y:S02]  /*4740*/  USEL UR15, UR4, URZ, UP1 ;  /* 0x000000ff040f7287 */ /* 0x000fe40008800000 */
[----:B------:R-:W-:Y:S02]  /*4750*/  UIADD3 UR14, UPT, UPT, UR14, 0x1, URZ ;  /* 0x000000010e0e7890 */ /* 0x000fe4000fffe0ff */
[----:B------:R-:W-:Y:S01]  /*4760*/  @UP0 ULEA UR4, UR15, UR17, 0x3 ;  /* 0x000000110f040291 */ /* 0x000fe2000f8e18ff */
[----:B------:R-:W-:Y:S01]  /*4770*/  LOP3.LUT R2, R2, UR7, RZ, 0x3c, !PT ;  /* 0x0000000702027c12 */ /* 0x000fe2000f8e3cff */
[----:B------:R-:W-:Y:S01]  /*4780*/  UIADD3 UR7, UPT, UPT, UR5, 0x80, URZ ;  /* 0x0000008005077890 */ /* 0x000fe2000fffe0ff */
[----:B------:R-:W-:Y:S02]  /*4790*/  UMOV UR13, 0x80004020 ;  /* 0x80004020000d7882 */ /* 0x000fe40000000000 */
[----:B-1----:R-:W-:Y:S01]  /*47a0*/  @P0 SHF.L.U32 R0, R2, 0x1f, RZ ;  /* 0x0000001f02000819 */ /* 0x002fe200000006ff */
[----:B------:R-:W-:Y:S01]  /*47b0*/  UMOV UR5, 0x80004020 ;  /* 0x8000402000057882 */ /* 0x000fe20000000000 */
[----:B------:R-:W-:Y:S01]  /*47c0*/  UMOV UR11, 0x80004020 ;  /* 0x80004020000b7882 */ /* 0x000fe20000000000 */
[----:B------:R-:W-:Y:S01]  /*47d0*/  UMOV UR9, 0x80004020 ;  /* 0x8000402000097882 */ /* 0x000fe20000000000 */
[----:B------:R2:W3:Y:S01]  /*47e0*/  @P0 SYNCS.PHASECHK.TRANS64.TRYWAIT P2, [UR4], R0 ;  /* 0x00000000ff0005a7 */ /* 0x0004e20008041104 */
[----:B------:R-:W-:Y:S02]  /*47f0*/  ULEA UR4, UR6, UR21, 0x8 ;  /* 0x0000001506047291 */ /* 0x000fe4000f8e40ff */
[----:B------:R-:W-:Y:S02]  /*4800*/  UISETP.NE.AND UP0, UPT, UR14, UR19, UPT ;  /* 0x000000130e00728c */ /* 0x000fe4000bf05270 */
[----:B------:R-:W-:Y:S02]  /*4810*/  UIADD3 UR8, UPT, UPT, UR4, 0x2, URZ ;  /* 0x0000000204087890 */ /* 0x000fe4000fffe0ff */
[----:B------:R-:W-:Y:S01]  /*4820*/  UIADD3 UR16, UPT, UPT, UR16, -0x1, URZ ;  /* 0xffffffff10107890 */ /* 0x000fe2000fffe0ff */
[----:B------:R-:W-:Y:S02]  /*4830*/  UMOV UR6, UR15 ;  /* 0x0000000f00067c82 */ /* 0x000fe40008000000 */
[----:B------:R2:W-:Y:S01]  /*4840*/  UTCHMMA.2CTA gdesc[UR4], gdesc[UR12], tmem[UR18], tmem[UR28], idesc[UR29], UP2 ;  /* 0x00ff1c0c040075ea */ /* 0x0005e20009200012 */
[----:B------:R-:W-:Y:S03]  /*4850*/  UPLOP3.LUT UP2, UPT, UPT, UPT, UPT, 0x80, 0x8 ;  /* 0x000000000008789c */ /* 0x000fe60003f4f070 */
[----:B------:R2:W-:Y:S01]  /*4860*/  UTCHMMA.2CTA gdesc[UR8], gdesc[UR10], tmem[UR18], tmem[UR26], idesc[UR27], UPT ;  /* 0x00ff1a0a080075ea */ /* 0x0005e2000ba00012 */
[----:B------:R2:W-:Y:S01]  /*4870*/  UTCBAR.2CTA.MULTICAST [UR7], URZ, UR20 ;  /* 0x000000ff070073e9 */ /* 0x0005e20008200814 */
[----:B------:R-:W-:Y:S06]  /*4880*/  BRA.U UP0, `(.L_x_86) ;  /* 0xfffffffd00787547 */ /* 0x000fec000b83ffff */
.L_x_83:
[----:B--2---:R-:W-:Y:S01]  /*4890*/  UIADD3 UR4, UPT, UPT, UR23, 0x170, URZ ;  /* 0x0000017017047890 */ /* 0x004fe2000fffe0ff */
[----:B------:R-:W-:-:S08]  /*48a0*/  UMOV UR14, UR19 ;  /* 0x00000013000e7c82 */ /* 0x000fd00008000000 */
[----:B------:R2:W-:Y:S01]  /*48b0*/  UTCBAR.2CTA.MULTICAST [UR4], URZ, UR30 ;  /* 0x000000ff040073e9 */ /* 0x0005e2000820081e */
[----:B------:R-:W-:Y:S02]  /*48c0*/  NOP ;  /* 0x0000000000007918 */ /* 0x000fe40000000000 */
.L_x_81:
[----:B--2---:R-:W-:Y:S01]  /*48d0*/  UIADD3 UR4, UPT, UPT, UR24, 0x1, URZ ;  /* 0x0000000118047890 */ /* 0x004fe2000fffe0ff */
[----:B------:R-:W-:-:S03]  /*48e0*/  ISETP.NE.AND P0, PT, R8, 0x2, PT ;  /* 0x000000020800780c */ /* 0x000fc60003f05270 */
[----:B------:R-:W-:Y:S01]  /*48f0*/  UISETP.NE.AND UP0, UPT, UR4, 0x4, UPT ;  /* 0x000000040400788c */ /* 0x000fe2000bf05270 */
[----:B-1----:R-:W-:Y:S02]  /*4900*/  SEL R0, RZ, 0x1, P0 ;  /* 0x00000001ff007807 */ /* 0x002fe40000000000 */
[----:B------:R-:W-:Y:S01]  /*4910*/  SEL R8, R8, RZ, P0 ;  /* 0x000000ff08087207 */ /* 0x000fe20000000000 */
[----:B------:R-:W-:Y:S01]  /*4920*/  USEL UR5, URZ, 0x1, UP0 ;  /* 0x00000001ff057887 */ /* 0x000fe20008000000 */
[----:B------:R-:W-:Y:S01]  /*4930*/  LOP3.LUT R3, R3, R0, RZ, 0x3c, !PT ;  /* 0x0000000003037212 */ /* 0x000fe200078e3cff */
[----:B------:R-:W-:-:S04]  /*4940*/  USEL UR24, UR4, URZ, UP0 ;  /* 0x000000ff04187287 */ /* 0x000fc80008000000 */
[----:B------:R-:W-:Y:S01]  /*4950*/  LOP3.LUT R9, R9, UR5, RZ, 0x3c, !PT ;  /* 0x0000000509097c12 */ /* 0x000fe2000f8e3cff */
[----:B------:R-:W-:Y:S07]  /*4960*/  @P1 BRA `(.L_x_87) ;  /* 0xfffffff800b01947 */ /* 0x000fee000383ffff */
[----:B------:R-:W1:Y:S01]  /*4970*/  S2UR UR8, SR_CgaCtaId ;  /* 0x00000000000879c3 */ /* 0x000e620000008800 */
[----:B------:R-:W-:Y:S01]  /*4980*/  ELECT P0, URZ, PT ;  /* 0x0000000000ff782f */ /* 0x000fe20003800000 */
[----:B------:R-:W-:Y:S01]  /*4990*/  HFMA2 R0, -RZ, RZ, 0, 5.9604644775390625e-08 ;  /* 0x00000001ff007431 */ /* 0x000fe200000001ff */
[----:B------:R-:W-:-:S05]  /*49a0*/  UMOV UR4, 0x40 ;  /* 0x0000004000047882 */ /* 0x000fca0000000000 */
[----:B------:R-:W-:Y:S01]  /*49b0*/  UVIRTCOUNT.DEALLOC.SMPOOL 0x80 ;  /* 0x000000800000784c */ /* 0x000fe20000000000 */
[----:B------:R-:W-:Y:S02]  /*49c0*/  UISETP.NE.AND UP1, UPT, UR34, URZ, UPT ;  /* 0x000000ff2200728c */ /* 0x000fe4000bf25270 */
[----:B-1----:R-:W-:-:S09]  /*49d0*/  ULEA UR8, UR8, UR4, 0x18 ;  /* 0x0000000408087291 */ /* 0x002fd2000f8ec0ff */
[----:B------:R1:W-:Y:S01]  /*49e0*/  @P0 STS.U8 [UR8+0x1c], R0 ;  /* 0x00001c00ff000988 */ /* 0x0003e20008000008 */
[----:B------:R-:W-:Y:S05]  /*49f0*/  BRA.U UP1, `(.L_x_88) ;  /* 0x0000000101a07547 */ /* 0x000fea000b800000 */
[----:B------:R-:W-:Y:S01]  /*4a00*/  UIADD3 UR7, UPT, UPT, UR17, 0x190, URZ ;  /* 0x0000019011077890 */ /* 0x000fe2000fffe0ff */
[----:B------:R-:W-:-:S03]  /*4a10*/  SHF.L.U32 R3, R9, 0x1f, RZ ;  /* 0x0000001f09037819 */ /* 0x000fc600000006ff */
[----:B------:R-:W-:-:S09]  /*4a20*/  ULEA UR4, UR24, UR7, 0x3 ;  /* 0x0000000718047291 */ /* 0x000fd2000f8e18ff */
[----:B------:R-:W2:Y:S02]  /*4a30*/  SYNCS.PHASECHK.TRANS64.TRYWAIT P0, [UR4], R3 ;  /* 0x00000003ff0075a7 */ /* 0x000ea40008001104 */
[----:B--2---:R-:W-:Y:S05]  /*4a40*/  @!P0 BRA `(.L_x_89) ;  /* 0x0000006800388947 */ /* 0x004fea0003800000 */
.L_x_209:
        /* <DEDUP_REMOVED lines=9> */
.L_x_211:
        /* <DEDUP_REMOVED lines=9> */
.L_x_213:
[----:B------:R-:W-:-:S04]  /*4b70*/  UIADD3 UR4, UPT, UPT, UR4, 0x1, URZ ;  /* 0x0000000104047890 */ /* 0x000fc8000fffe0ff */
[----:B------:R-:W-:-:S04]  /*4b80*/  UISETP.NE.AND UP0, UPT, UR4, 0x4, UPT ;  /* 0x000000040400788c */ /* 0x000fc8000bf05270 */
[----:B------:R-:W-:Y:S02]  /*4b90*/  USEL UR5, URZ, 0x1, UP0 ;  /* 0x00000001ff057887 */ /* 0x000fe40008000000 */
[----:B------:R-:W-:-:S04]  /*4ba0*/  USEL UR4, UR4, URZ, UP0 ;  /* 0x000000ff04047287 */ /* 0x000fc80008000000 */
[----:B------:R-:W-:Y:S01]  /*4bb0*/  ULEA UR4, UR4, UR7, 0x3 ;  /* 0x0000000704047291 */ /* 0x000fe2000f8e18ff */
[----:B-1----:R-:W-:-:S04]  /*4bc0*/  LOP3.LUT R3, R2, UR5, RZ, 0x3c, !PT ;  /* 0x0000000502037c12 */ /* 0x002fc8000f8e3cff */
[----:B------:R-:W-:Y:S01]  /*4bd0*/  SHF.L.U32 R3, R3, 0x1f, RZ ;  /* 0x0000001f03037819 */ /* 0x000fe200000006ff */
[----:B------:R-:W-:-:S04]  /*4be0*/  IMAD.U32 R0, RZ, RZ, UR4 ;  /* 0x00000004ff007e24 */ /* 0x000fc8000f8e00ff */
[----:B------:R1:W2:Y:S03]  /*4bf0*/  SYNCS.PHASECHK.TRANS64.TRYWAIT P0, [R0+URZ], R3 ;  /* 0x00000003000075a7 */ /* 0x0002a600080011ff */
[----:B--2---:R-:W-:Y:S05]  /*4c00*/  @!P0 NANOSLEEP.SYNCS 0x989680 ;  /* 0x009896800000895d */ /* 0x004fea0003900000 */
[----:B------:R-:W2:Y:S02]  /*4c10*/  @!P0 SYNCS.PHASECHK.TRANS64 P0, [R0+URZ], R3 ;  /* 0x00000003000085a7 */ /* 0x000ea400080010ff */
[----:B--2---:R-:W-:Y:S05]  /*4c20*/  @P0 BRA `(.L_x_92) ;  /* 0x0000000000200947 */ /* 0x004fea0003800000 */
.L_x_93:
[----:B--2---:R2:W4:Y:S02]  /*4c30*/  SYNCS.PHASECHK.TRANS64.TRYWAIT P0, [R0+URZ], R3 ;  /* 0x00000003000075a7 */ /* 0x00452400080011ff */
[----:B----4-:R-:W-:Y:S05]  /*4c40*/  @!P0 NANOSLEEP.SYNCS 0x989680 ;  /* 0x009896800000895d */ /* 0x010fea0003900000 */
[----:B------:R-:W4:Y:S02]  /*4c50*/  @!P0 SYNCS.PHASECHK.TRANS64 P0, [R0+URZ], R3 ;  /* 0x00000003000085a7 */ /* 0x000f2400080010ff */
[----:B----4-:R-:W-:Y:S05]  /*4c60*/  @!P0 BRA `(.L_x_93) ;  /* 0xfffffffc00f08947 */ /* 0x010fea000383ffff */
[----:B------:R-:W-:Y:S05]  /*4c70*/  BRA `(.L_x_92) ;  /* 0x00000000000c7947 */ /* 0x000fea0003800000 */
.L_x_88:
[----:B------:R-:W-:-:S04]  /*4c80*/  UIADD3 UR4, UPT, UPT, UR17, 0x1d0, URZ ;  /* 0x000001d011047890 */ /* 0x000fc8000fffe0ff */
[----:B------:R-:W-:-:S09]  /*4c90*/  UPRMT UR4, UR33, 0x654, UR4 ;  /* 0x0000065421047896 */ /* 0x000fd20008000004 */
[----:B------:R-:W-:Y:S03]  /*4ca0*/  SYNCS.ARRIVE.TRANS64.RED.A1T0 RZ, [UR4], RZ ;  /* 0x000000ffffff79a7 */ /* 0x000fe60008100404 */
.L_x_92:
[----:B-12---:R-:W-:Y:S01]  /*4cb0*/  SHF.L.U32 R3, RZ, 0x1f, RZ ;  /* 0x0000001fff037819 */ /* 0x006fe200000006ff */
[----:B------:R-:W-:Y:S01]  /*4cc0*/  UIADD3 UR4, UPT, UPT, UR17, 0x1d0, URZ ;  /* 0x000001d011047890 */ /* 0x000fe2000fffe0ff */
[----:B------:R-:W-:Y:S02]  /*4cd0*/  PLOP3.LUT P0, PT, PT, PT, UP1, 0x80, 0x8 ;  /* 0x000000000008781c */ /* 0x000fe40003f0f018 */
[----:B------:R-:W1:Y:S02]  /*4ce0*/  SYNCS.PHASECHK.TRANS64.TRYWAIT P1, [UR17+0x1d0], R3 ;  /* 0x0001d003ff0075a7 */ /* 0x000e640008021111 */
[----:B-1----:R-:W-:Y:S09]  /*4cf0*/  @!P1 BRA `(.L_x_94) ;  /* 0x0000006400d49947 */ /* 0x002ff20003800000 */
.L_x_215:
[----:B------:R-:W-:Y:S01]  /*4d00*/  @!UP1 UPRMT UR4, UR33, 0x654, UR4 ;  /* 0x0000065421049896 */ /* 0x000fe20008000004 */
[----:B------:R-:W-:Y:S01]  /*4d10*/  UMOV UR5, 0xffff ;  /* 0x0000ffff00057882 */ /* 0x000fe20000000000 */
[----:B------:R-:W-:-:S07]  /*4d20*/  UMOV UR6, 0x1 ;  /* 0x0000000100067882 */ /* 0x000fce0000000000 */
[----:B------:R-:W-:Y:S01]  /*4d30*/  @!P0 SYNCS.ARRIVE.TRANS64.RED.A1T0 RZ, [UR4], RZ ;  /* 0x000000ffffff89a7 */ /* 0x000fe20008100404 */
[----:B------:R-:W-:Y:S01]  /*4d40*/  NOP ;  /* 0x0000000000007918 */ /* 0x000fe20000000000 */
[----:B-1----:R-:W1:Y:S01]  /*4d50*/  LDS R0, [UR8+0x14] ;  /* 0x00001408ff007984 */ /* 0x002e620008000800 */
[----:B------:R-:W-:-:S04]  /*4d60*/  ULOP3.LUT UR4, UR32, 0xffff, URZ, 0xc0, !UPT ;  /* 0x0000ffff20047892 */ /* 0x000fc8000f8ec0ff */
[----:B------:R-:W-:-:S04]  /*4d70*/  USHF.R.U32.HI UR4, URZ, 0x5, UR4 ;  /* 0x00000005ff047899 */ /* 0x000fc80008011604 */
[----:B------:R-:W-:Y:S02]  /*4d80*/  USHF.L.U32 UR5, UR5, UR4, URZ ;  /* 0x0000000405057299 */ /* 0x000fe400080006ff */
[----:B------:R-:W-:-:S04]  /*4d90*/  USHF.L.U32 UR4, UR6, UR4, URZ ;  /* 0x0000000406047299 */ /* 0x000fc800080006ff */
[----:B-1----:R-:W-:-:S04]  /*4da0*/  LOP3.LUT R0, R0, UR5, RZ, 0xc0, !PT ;  /* 0x0000000500007c12 */ /* 0x002fc8000f8ec0ff */
[----:B------:R-:W-:-:S13]  /*4db0*/  ISETP.NE.AND P0, PT, R0, UR5, PT ;  /* 0x0000000500007c0c */ /* 0x000fda000bf05270 */
[----:B------:R-:W-:Y:S05]  /*4dc0*/  @P0 BRA `(.L_x_95) ;  /* 0x0000000000580947 */ /* 0x000fea0003800000 */
[----:B------:R-:W1:Y:S02]  /*4dd0*/  LDS R0, [UR8+0x18] ;  /* 0x00001808ff007984 */ /* 0x000e640008000800 */
[----:B-1----:R-:W-:-:S04]  /*4de0*/  LOP3.LUT R0, R0, UR4, RZ, 0xc0, !PT ;  /* 0x0000000400007c12 */ /* 0x002fc8000f8ec0ff */
[----:B------:R-:W-:-:S13]  /*4df0*/  ISETP.NE.AND P0, PT, R0, UR4, PT ;  /* 0x0000000400007c0c */ /* 0x000fda000bf05270 */
[----:B------:R-:W-:Y:S05]  /*4e00*/  @P0 BRA `(.L_x_96) ;  /* 0x00000000003c0947 */ /* 0x000fea0003800000 */
[----:B------:R-:W1:Y:S01]  /*4e10*/  S2R R2, SR_LANEID ;  /* 0x0000000000027919 */ /* 0x000e620000000000 */
[----:B------:R-:W-:Y:S01]  /*4e20*/  ULOP3.LUT UR5, URZ, UR5, URZ, 0x33, !UPT ;  /* 0x00000005ff057292 */ /* 0x000fe2000f8e33ff */
[----:B------:R-:W-:Y:S01]  /*4e30*/  LOP3.LUT R4, RZ, UR4, RZ, 0x33, !PT ;  /* 0x00000004ff047c12 */ /* 0x000fe2000f8e33ff */
[----:B------:R-:W-:Y:S02]  /*4e40*/  VOTEU.ANY UR4, UPT, PT ;  /* 0x0000000000047886 */ /* 0x000fe400038e0100 */
[----:B------:R-:W-:Y:S01]  /*4e50*/  UFLO.U32 UR4, UR4 ;  /* 0x00000004000472bd */ /* 0x000fe200080e0000 */
[----:B------:R-:W2:Y:S01]  /*4e60*/  REDUX UR6, R4 ;  /* 0x00000000040673c4 */ /* 0x000ea20000000000 */
[----:B------:R-:W-:-:S06]  /*4e70*/  IMAD.U32 R0, RZ, RZ, UR5 ;  /* 0x00000005ff007e24 */ /* 0x000fcc000f8e00ff */
[----:B------:R4:W-:Y:S01]  /*4e80*/  UTCATOMSWS.AND URZ, UR5 ;  /* 0x0000000500ff79e3 */ /* 0x0009e20008000000 */
[----:B------:R-:W3:Y:S01]  /*4e90*/  REDUX UR7, R0 ;  /* 0x00000000000773c4 */ /* 0x000ee20000000000 */
[----:B-1----:R-:W-:Y:S01]  /*4ea0*/  ISETP.EQ.U32.AND P0, PT, R2, UR4, PT ;  /* 0x0000000402007c0c */ /* 0x002fe2000bf02070 */
[----:B--2---:R-:W-:Y:S01]  /*4eb0*/  IMAD.U32 R2, RZ, RZ, UR6 ;  /* 0x00000006ff027e24 */ /* 0x004fe2000f8e00ff */
[----:B---3--:R-:W-:-:S11]  /*4ec0*/  MOV R3, UR7 ;  /* 0x0000000700037c02 */ /* 0x008fd60008000f00 */
[----:B------:R4:W-:Y:S04]  /*4ed0*/  @P0 ATOMS.AND RZ, [UR8+0x14], R3 ;  /* 0x00001403ffff098c */ /* 0x0009e8000a800008 */
[----:B------:R4:W-:Y:S01]  /*4ee0*/  @P0 ATOMS.AND RZ, [UR8+0x18], R2 ;  /* 0x00001802ffff098c */ /* 0x0009e2000a800008 */
[----:B------:R-:W-:Y:S05]  /*4ef0*/  BRA `(.L_x_97) ;  /* 0x0000000000147947 */ /* 0x000fea0003800000 */
.L_x_96:
[----:B------:R-:W-:Y:S02]  /*4f00*/  MOV R2, 0x4f20 ;  /* 0x00004f2000027802 */ /* 0x000fe40000000f00 */
[----:B---3-5:R-:W-:Y:S05]  /*4f10*/  CALL.REL.NOINC `($__internal_0_$__cuda_sm10x_tcgen05_guardrail_trap_col_being_dealloced_not_returned_by_alloc) ;  /* 0x0000006800b47944 */ /* 0x028fea0003c00000 */
[----:B------:R-:W-:Y:S05]  /*4f20*/  BRA `(.L_x_97) ;  /* 0x0000000000087947 */ /* 0x000fea0003800000 */
.L_x_95:
[----:B------:R-:W-:Y:S02]  /*4f30*/  MOV R2, 0x4f50 ;  /* 0x00004f5000027802 */ /* 0x000fe40000000f00 */
[----:B---3-5:R-:W-:Y:S05]  /*4f40*/  CALL.REL.NOINC `($__internal_2_$__cuda_sm10x_tcgen05_guardrail_trap_unallocated_columns_being_dealloced) ;  /* 0x0000006800c07944 */ /* 0x028fea0003c00000 */
.L_x_97:
[----:B------:R-:W-:Y:S01]  /*4f50*/  NOP ;  /* 0x0000000000007918 */ /* 0x000fe20000000000 */
[----:B----4-:R-:W-:Y:S05]  /*4f60*/  EXIT ;  /* 0x000000000000794d */ /* 0x010fea0003800000 */
.L_x_68:
[----:B------:R-:W-:-:S09]  /*4f70*/  UISETP.NE.OR UP0, UPT, UR22, 0x3, !UP3 ;  /* 0x000000031600788c */ /* 0x000fd2000df05670 */
[----:B------:R-:W-:Y:S05]  /*4f80*/  BRA.U UP0, `(.L_x_98) ;  /* 0x0000001100c87547 */ /* 0x000fea000b800000 */
[----:B------:R-:W1:Y:S01]  /*4f90*/  S2UR UR10, SR_CgaCtaId ;  /* 0x00000000000a79c3 */ /* 0x000e620000008800 */
[----:B------:R-:W2:Y:S01]  /*4fa0*/  LDCU UR31, c[0x0][0x370] ;  /* 0x00006e00ff1f77ac */ /* 0x000ea20008000800 */
[----:B------:R-:W-:Y:S02]  /*4fb0*/  HFMA2 R13, -RZ, RZ, 0, 0 ;  /* 0x00000000ff0d7431 */ /* 0x000fe400000001ff */
[----:B------:R-:W-:Y:S01]  /*4fc0*/  IMAD.MOV.U32 R15, RZ, RZ, 0x1 ;  /* 0x00000001ff0f7424 */ /* 0x000fe200078e00ff */
[----:B------:R-:W-:Y:S01]  /*4fd0*/  MOV R7, 0x2000 ;  /* 0x0000200000077802 */ /* 0x000fe20000000f00 */
[----:B------:R-:W2:Y:S01]  /*4fe0*/  LDCU.128 UR48, c[0x0][0xb10] ;  /* 0x00016200ff3077ac */ /* 0x000ea20008000c00 */
[----:B------:R-:W-:Y:S01]  /*4ff0*/  IMAD.MOV.U32 R14, RZ, RZ, RZ ;  /* 0x000000ffff0e7224 */ /* 0x000fe200078e00ff */
[----:B------:R-:W3:Y:S01]  /*5000*/  LDC.64 R16, c[0x0][0x348] ;  /* 0x0000d200ff107b82 */ /* 0x000ee20000000a00 */
[----:B------:R-:W4:Y:S01]  /*5010*/  LDCU UR30, c[0x0][0x374] ;  /* 0x00006e80ff1e77ac */ /* 0x000f220008000800 */
[----:B------:R-:W1:Y:S06]  /*5020*/  LDCU UR15, c[0x0][0xb0c] ;  /* 0x00016180ff0f77ac */ /* 0x000e6c0008000800 */
[----:B------:R-:W3:Y:S01]  /*5030*/  LDC.64 R2, c[0x0][0x888] ;  /* 0x00022200ff027b82 */ /* 0x000ee20000000a00 */
[----:B------:R-:W3:Y:S01]  /*5040*/  LDCU UR54, c[0x0][0xb20] ;  /* 0x00016400ff3677ac */ /* 0x000ee20008000800 */
[----:B------:R-:W3:Y:S06]  /*5050*/  LDCU UR4, c[0x0][0xb30] ;  /* 0x00016600ff0477ac */ /* 0x000eec0008000800 */
[----:B------:R-:W3:Y:S01]  /*5060*/  LDC.64 R4, c[0x0][0x890] ;  /* 0x00022400ff047b82 */ /* 0x000ee20000000a00 */
[----:B------:R-:W-:Y:S01]  /*5070*/  UMOV UR21, 0x400 ;  /* 0x0000040000157882 */ /* 0x000fe20000000000 */
[----:B--2---:R-:W-:-:S02]  /*5080*/  UIMAD.WIDE.U32 UR6, UR31, UR48, URZ ;  /* 0x000000301f0672a5 */ /* 0x004fc4000f8e00ff */
[----:B----4-:R-:W-:Y:S02]  /*5090*/  UIMAD.WIDE.U32 UR8, UR30, UR51, URZ ;  /* 0x000000331e0872a5 */ /* 0x010fe4000f8e00ff */
[----:B-1----:R-:W-:Y:S02]  /*50a0*/  ULEA UR21, UR10, UR21, 0x18 ;  /* 0x000000150a157291 */ /* 0x002fe4000f8ec0ff */
[----:B------:R-:W-:Y:S02]  /*50b0*/  UPLOP3.LUT UP2, UPT, UPT, UPT, UPT, 0x40, 0x4 ;  /* 0x000000000004789c */ /* 0x000fe40003f4e870 */
[----:B------:R-:W-:Y:S02]  /*50c0*/  UIADD3 UR37, UPT, UPT, UR21, 0x118, URZ ;  /* 0x0000011815257890 */ /* 0x000fe4000fffe0ff */
[----:B------:R-:W-:Y:S02]  /*50d0*/  UIADD3 UR41, UPT, UPT, UR21, 0x100, URZ ;  /* 0x0000010015297890 */ /* 0x000fe4000fffe0ff */
[----:B------:R-:W-:-:S02]  /*50e0*/  UIADD3 UR33, UPT, UPT, UR21, 0x108, URZ ;  /* 0x0000010815217890 */ /* 0x000fc4000fffe0ff */
[----:B------:R-:W-:Y:S01]  /*50f0*/  UIADD3 UR25, UPT, UPT, UR21, 0x110, URZ ;  /* 0x0000011015197890 */ /* 0x000fe2000fffe0ff */
[----:B------:R-:W-:Y:S01]  /*5100*/  UMOV UR6, UR7 ;  /* 0x0000000700067c82 */ /* 0x000fe20008000000 */
[----:B------:R-:W-:Y:S01]  /*5110*/  UMOV UR47, UR9 ;  /* 0x00000009002f7c82 */ /* 0x000fe20008000000 */
[----:B------:R-:W-:Y:S02]  /*5120*/  UISETP.GE.AND UP0, UPT, UR45, 0x1, UPT ;  /* 0x000000012d00788c */ /* 0x000fe4000bf06270 */
[----:B------:R-:W-:Y:S01]  /*5130*/  UISETP.NE.AND UP4, UPT, UR45, 0x1, UPT ;  /* 0x000000012d00788c */ /* 0x000fe2000bf85270 */
[----:B------:R-:W1:Y:S01]  /*5140*/  LDCU.64 UR22, c[0x0][0xb28] ;  /* 0x00016500ff1677ac */ /* 0x000e620008000a00 */
[----:B------:R-:W-:Y:S02]  /*5150*/  UISETP.NE.AND UP6, UPT, UR15, 0x1, UPT ;  /* 0x000000010f00788c */ /* 0x000fe4000bfc5270 */
[----:B------:R-:W-:Y:S02]  /*5160*/  UISETP.NE.AND UP5, UPT, UR50, 0x1, UPT ;  /* 0x000000013200788c */ /* 0x000fe4000bfa5270 */
[----:B------:R-:W-:-:S02]  /*5170*/  UPRMT UR37, UR10, 0x654, UR37 ;  /* 0x000006540a257896 */ /* 0x000fc40008000025 */
[----:B------:R-:W-:Y:S02]  /*5180*/  USHF.R.U32.HI UR52, URZ, UR49, UR6 ;  /* 0x00000031ff347299 */ /* 0x000fe40008011606 */
[----:B------:R-:W-:Y:S02]  /*5190*/  UPRMT UR46, UR10, 0x654, UR41 ;  /* 0x000006540a2e7896 */ /* 0x000fe40008000029 */
[----:B------:R-:W-:Y:S02]  /*51a0*/  UPRMT UR39, UR10, 0x654, UR33 ;  /* 0x000006540a277896 */ /* 0x000fe40008000021 */
[----:B------:R-:W-:Y:S02]  /*51b0*/  UPRMT UR38, UR10, 0x654, UR25 ;  /* 0x000006540a267896 */ /* 0x000fe40008000019 */
[----:B---3--:R-:W-:Y:S02]  /*51c0*/  USHF.R.U32.HI UR47, URZ, UR54, UR47 ;  /* 0x00000036ff2f7299 */ /* 0x008fe4000801162f */
[----:B------:R-:W-:-:S11]  /*51d0*/  UISETP.NE.AND UP3, UPT, UR4, 0x1, UPT ;  /* 0x000000010400788c */ /* 0x000fd6000bf65270 */
.L_x_109:
[C---:B------:R-:W-:Y:S02]  /*51e0*/  LEA R12, R14.reuse, UR21, 0x3 ;  /* 0x000000150e0c7c11 */ /* 0x040fe4000f8e18ff */
[----:B------:R-:W-:Y:S02]  /*51f0*/  SHF.L.U32 R9, R13, 0x1f, RZ ;  /* 0x0000001f0d097819 */ /* 0x000fe400000006ff */
[----:B------:R-:W-:Y:S02]  /*5200*/  LEA R10, R14, UR21, 0x4 ;  /* 0x000000150e0a7c11 */ /* 0x000fe4000f8e20ff */
[----:B------:R-:W2:Y:S02]  /*5210*/  SYNCS.PHASECHK.TRANS64.TRYWAIT P0, [R12+URZ+0x150], R9 ;  /* 0x000150090c0075a7 */ /* 0x000ea400080011ff */
[----:B--23--:R-:W-:Y:S05]  /*5220*/  @!P0 BRA `(.L_x_99) ;  /* 0x0000006000a08947 */ /* 0x00cfea0003800000 */
.L_x_216:
[----:B--2---:R-:W2:Y:S01]  /*5230*/  LDS.128 R8, [R10+0x1e0] ;  /* 0x0001e0000a087984 */ /* 0x004ea20000000c00 */
[----:B------:R-:W-:Y:S01]  /*5240*/  UISETP.GE.AND UP0, UPT, UR45, 0x1, UPT ;  /* 0x000000012d00788c */ /* 0x000fe2000bf06270 */
[----:B------:R-:W-:Y:S01]  /*5250*/  @!PT LDS RZ, [RZ] ;  /* 0x00000000fffff984 */ /* 0x000fe20000000800 */
[----:B------:R-:W-:Y:S01]  /*5260*/  @!PT LDS RZ, [RZ] ;  /* 0x00000000fffff984 */ /* 0x000fe20000000800 */
[----:B------:R-:W-:Y:S01]  /*5270*/  @!PT LDS RZ, [RZ] ;  /* 0x00000000fffff984 */ /* 0x000fe20000000800 */
[----:B------:R-:W-:Y:S01]  /*5280*/  @!PT LDS RZ, [RZ] ;  /* 0x00000000fffff984 */ /* 0x000fe20000000800 */
[----:B------:R3:W-:Y:S06]  /*5290*/  MEMBAR.ALL.CTA ;  /* 0x0000000000007992 */ /* 0x0007ec0000008000 */
[----:B---3--:R-:W3:Y:S01]  /*52a0*/  FENCE.VIEW.ASYNC.S ;  /* 0x00000000000073c6 */ /* 0x008ee20000000000 */
[----:B--2---:R-:W-:Y:S11]  /*52b0*/  LOP3.LUT P0, RZ, R10, 0x1, RZ, 0xc0, !PT ;  /* 0x000000010aff7812 */ /* 0x004ff6000780c0ff */
[----:B------:R-:W-:Y:S02]  /*52c0*/  @!UPT UIADD3 URZ, UPT, UPT, URZ, URZ, URZ ;  /* 0x000000fffffff290 */ /* 0x000fe4000fffe0ff */
[----:B---3--:R-:W-:Y:S01]  /*52d0*/  VOTEU.ANY UP1, P0 ;  /* 0x0000000000ff7886 */ /* 0x008fe20000020100 */
[----:B------:R-:W-:Y:S11]  /*52e0*/  PLOP3.LUT P0, PT, PT, PT, UP1, 0x80, 0x8 ;  /* 0x000000000008781c */ /* 0x000ff60003f0f018 */
[----:B------:R-:W-:Y:S02]  /*52f0*/  @!UPT UIADD3 URZ, UPT, UPT, URZ, URZ, URZ ;  /* 0x000000fffffff290 */ /* 0x000fe4000fffe0ff */
[----:B------:R-:W-:Y:S02]  /*5300*/  @P0 SHF.R.U32.HI R0, RZ, 0x10, R9 ;  /* 0x00000010ff000819 */ /* 0x000fe40000011609 */
[----:B------:R-:W-:Y:S02]  /*5310*/  @P0 MOV R6, R8 ;  /* 0x0000000800060202 */ /* 0x000fe40000000f00 */
[----:B------:R-:W-:Y:S01]  /*5320*/  @P0 R2UR UR4, R0 ;  /* 0x00000000000402ca */ /* 0x000fe200000e0000 */
[----:B------:R-:W-:Y:S01]  /*5330*/  VIADD R0, R12, 0x160 ;  /* 0x000001600c007836 */ /* 0x000fe20000000000 */
[----:B------:R-:W-:Y:S02]  /*5340*/  @P0 LOP3.LUT R8, R9, 0xffff, RZ, 0xc0, !PT ;  /* 0x0000ffff09080812 */ /* 0x000fe400078ec0ff */
[----:B------:R-:W-:Y:S02]  /*5350*/  @P0 R2UR UR6, R6 ;  /* 0x00000000060602ca */ /* 0x000fe400000e0000 */
[----:B------:R-:W-:Y:S02]  /*5360*/  PRMT R0, RZ, 0x654, R0 ;  /* 0x00000654ff007816 */ /* 0x000fe40000000000 */
[----:B------:R-:W-:Y:S02]  /*5370*/  @P0 R2UR UR5, R8 ;  /* 0x00000000080502ca */ /* 0x000fe400000e0000 */
[----:B------:R2:W-:Y:S03]  /*5380*/  SYNCS.ARRIVE.TRANS64.RED.A1T0 RZ, [R0+URZ], RZ ;  /* 0x000000ff00ff79a7 */ /* 0x0005e600081004ff */
[----:B------:R-:W-:Y:S04]  /*5390*/  @UP1 UMOV UR29, UR4 ;  /* 0x00000004001d1c82 */ /* 0x000fe80008000000 */
[----:B------:R-:W-:Y:S04]  /*53a0*/  @UP1 UMOV UR14, UR6 ;  /* 0x00000006000e1c82 */ /* 0x000fe80008000000 */
[----:B------:R-:W-:Y:S01]  /*53b0*/  @UP1 UMOV UR13, UR5 ;  /* 0x00000005000d1c82 */ /* 0x000fe20008000000 */
[----:B------:R-:W-:Y:S05]  /*53c0*/  BRA.U !UP0, `(.L_x_100) ;  /* 0x0000000108a47547 */ /* 0x000fea000b800000 */
[----:B------:R-:W-:Y:S02]  /*53d0*/  UIMAD.WIDE.U32 UR16, UR13, UR51, URZ ;  /* 0x000000330d1072a5 */ /* 0x000fe4000f8e00ff */
[----:B------:R-:W-:Y:S02]  /*53e0*/  UIMAD.WIDE.U32 UR18, UR14, UR48, URZ ;  /* 0x000000300e1272a5 */ /* 0x000fe4000f8e00ff */
[----:B------:R-:W-:Y:S02]  /*53f0*/  USEL UR4, UR30, UR47, !UP5 ;  /* 0x0000002f1e047287 */ /* 0x000fe4000e800000 */
[----:B------:R-:W-:Y:S02]  /*5400*/  USEL UR7, UR31, UR52, !UP6 ;  /* 0x000000341f077287 */ /* 0x000fe4000f000000 */
[----:B-1----:R-:W-:Y:S02]  /*5410*/  UIMAD.WIDE.U32 UR8, UR4, UR22, URZ ;  /* 0x00000016040872a5 */ /* 0x002fe4000f8e00ff */
[----:B------:R-:W-:Y:S01]  /*5420*/  UIMAD.WIDE.U32 UR10, UR7, UR22, URZ ;  /* 0x00000016070a72a5 */ /* 0x000fe2000f8e00ff */
[----:B------:R-:W-:Y:S02]  /*5430*/  UMOV UR5, UR17 ;  /* 0x0000001100057c82 */ /* 0x000fe40008000000 */
[----:B------:R-:W-:Y:S03]  /*5440*/  USHF.R.U32.HI UR6, URZ, UR54, UR5 ;  /* 0x00000036ff067299 */ /* 0x000fe60008011605 */
[----:B------:R-:W-:Y:S01]  /*5450*/  UMOV UR5, UR19 ;  /* 0x0000001300057c82 */ /* 0x000fe20008000000 */
[----:B------:R-:W-:Y:S02]  /*5460*/  USEL UR6, UR13, UR6, !UP5 ;  /* 0x000000060d067287 */ /* 0x000fe4000e800000 */
[----:B------:R-:W-:Y:S03]  /*5470*/  USHF.R.U32.HI UR12, URZ, UR49, UR5 ;  /* 0x00000031ff0c7299 */ /* 0x000fe60008011605 */
[----:B------:R-:W-:Y:S02]  /*5480*/  UMOV UR5, UR9 ;  /* 0x0000000900057c82 */ /* 0x000fe40008000000 */
[----:B------:R-:W-:Y:S03]  /*5490*/  @UP4 USHF.R.U32.HI UR4, URZ, UR23, UR5 ;  /* 0x00000017ff044299 */ /* 0x000fe60008011605 */
[----:B------:R-:W-:Y:S01]  /*54a0*/  UMOV UR5, UR11 ;  /* 0x0000000b00057c82 */ /* 0x000fe20008000000 */
[----:B------:R-:W-:Y:S02]  /*54b0*/  UIMAD UR4, UR45, UR4, URZ ;  /* 0x000000042d0472a4 */ /* 0x000fe4000f8e02ff */
[----:B------:R-:W-:Y:S02]  /*54c0*/  @UP4 USHF.R.U32.HI UR7, URZ, UR23, UR5 ;  /* 0x00000017ff074299 */ /* 0x000fe40008011605 */
[----:B------:R-:W-:Y:S02]  /*54d0*/  UIMAD.WIDE.U32 UR10, UR6, UR22, URZ ;  /* 0x00000016060a72a5 */ /* 0x000fe4000f8e00ff */
[----:B------:R-:W-:Y:S02]  /*54e0*/  USEL UR5, UR14, UR12, !UP6 ;  /* 0x0000000c0e057287 */ /* 0x000fe4000f000000 */
[----:B------:R-:W-:Y:S02]  /*54f0*/  UIMAD UR8, UR45, UR7, URZ ;  /* 0x000000072d0872a4 */ /* 0x000fe4000f8e02ff */
[----:B------:R-:W-:Y:S03]  /*5500*/  UISETP.GE.AND UP0, UPT, UR6, UR4, UPT ;  /* 0x000000040600728c */ /* 0x000fe6000bf06270 */
[----:B------:R-:W-:Y:S01]  /*5510*/  UMOV UR4, UR11 ;  /* 0x0000000b00047c82 */ /* 0x000fe20008000000 */
[----:B------:R-:W-:Y:S02]  /*5520*/  UISETP.GE.OR UP0, UPT, UR5, UR8, UP0 ;  /* 0x000000080500728c */ /* 0x000fe40008706670 */
[----:B------:R-:W-:Y:S02]  /*5530*/  USHF.R.U32.HI UR4, URZ, UR23, UR4 ;  /* 0x00000017ff047299 */ /* 0x000fe40008011604 */
[----:B------:R-:W-:Y:S02]  /*5540*/  UIMAD.WIDE.U32 UR8, UR5, UR22, URZ ;  /* 0x00000016050872a5 */ /* 0x000fe4000f8e00ff */
[----:B------:R-:W-:Y:S04]  /*5550*/  USEL UR10, UR6, UR4, !UP4 ;  /* 0x00000004060a7287 */ /* 0x000fe8000e000000 */
[----:B------:R-:W-:Y:S01]  /*5560*/  UIADD3 UR11, UPT, UPT, -UR10, URZ, URZ ;  /* 0x000000ff0a0b7290 */ /* 0x000fe2000fffe1ff */
[----:B------:R-:W-:Y:S02]  /*5570*/  @!UP0 UMOV UR4, UR9 ;  /* 0x0000000900048c82 */ /* 0x000fe40008000000 */
[----:B------:R-:W-:Y:S02]  /*5580*/  @!UP0 USHF.R.U32.HI UR4, URZ, UR23, UR4 ;  /* 0x00000017ff048299 */ /* 0x000fe40008011604 */
[----:B------:R-:W-:Y:S02]  /*5590*/  UIMAD UR8, UR45, UR11, UR6 ;  /* 0x0000000b2d0872a4 */ /* 0x000fe4000f8e0206 */
[----:B------:R-:W-:Y:S04]  /*55a0*/  @!UP0 USEL UR4, UR5, UR4, !UP4 ;  /* 0x0000000405048287 */ /* 0x000fe8000e000000 */
[----:B------:R-:W-:Y:S02]  /*55b0*/  @!UP0 UIMAD UR7, UR7, UR8, UR4 ;  /* 0x00000008070782a4 */ /* 0x000fe4000f8e0204 */
[----:B------:R-:W-:Y:S02]  /*55c0*/  @!UP0 UIADD3 UR9, UPT, UPT, UR10, -UR4, URZ ;  /* 0x800000040a098290 */ /* 0x000fe4000fffe0ff */
[----:B------:R-:W-:Y:S02]  /*55d0*/  UIADD3 UR8, UPT, UPT, -UR6, URZ, URZ ;  /* 0x000000ff06087290 */ /* 0x000fe4000fffe1ff */
[----:B------:R-:W-:Y:S02]  /*55e0*/  UIADD3 UR4, UPT, UPT, -UR5, URZ, URZ ;  /* 0x000000ff05047290 */ /* 0x000fe4000fffe1ff */
[----:B------:R-:W-:Y:S03]  /*55f0*/  @!UP0 UIMAD UR6, UR9, UR45, UR5 ;  /* 0x0000002d090682a4 */ /* 0x000fe6000f8e0205 */
[----:B------:R-:W-:Y:S01]  /*5600*/  @!UP0 UMOV UR5, UR7 ;  /* 0x0000000700058c82 */ /* 0x000fe20008000000 */
[----:B------:R-:W-:Y:S02]  /*5610*/  UIMAD UR7, UR15, UR4, UR14 ;  /* 0x000000040f0772a4 */ /* 0x000fe4000f8e020e */
[----:B------:R-:W-:Y:S02]  /*5620*/  UIMAD UR4, UR50, UR8, UR13 ;  /* 0x00000008320472a4 */ /* 0x000fe4000f8e020d */
[----:B------:R-:W-:Y:S02]  /*5630*/  UIMAD UR14, UR5, UR15, UR7 ;  /* 0x0000000f050e72a4 */ /* 0x000fe4000f8e0207 */
[----:B------:R-:W-:Y:S11]  /*5640*/  UIMAD UR13, UR6, UR50, UR4 ;  /* 0x00000032060d72a4 */ /* 0x000ff6000f8e0204 */
[----:B------:R-:W-:Y:S01]  /*5650*/  @!UPT UIADD3 URZ, UPT, UPT, URZ, URZ, URZ ;  /* 0x000000fffffff290 */ /* 0x000fe2000fffe0ff */
.L_x_100:
[----:B------:R-:W3:Y:S01]  /*5660*/  @!UP3 LDCU.128 UR8, c[0x0][0xb10] ;  /* 0x00016200ff08b7ac */ /* 0x000ee20008000c00 */
[C---:B------:R-:W-:Y:S02]  /*5670*/  ISETP.NE.U32.AND P1, PT, R4.reuse, RZ, PT ;  /* 0x000000ff0400720c */ /* 0x040fe40003f25070 */
[----:B------:R-:W-:Y:S02]  /*5680*/  ISETP.NE.U32.AND P0, PT, R4, RZ, PT ;  /* 0x000000ff0400720c */ /* 0x000fe40003f05070 */
[C---:B------:R-:W-:Y:S02]  /*5690*/  ISETP.NE.AND.EX P1, PT, R5.reuse, RZ, PT, P1 ;  /* 0x000000ff0500720c */ /* 0x040fe40003f25310 */
[----:B------:R-:W-:Y:S01]  /*56a0*/  ISETP.NE.AND.EX P0, PT, R5, RZ, PT, P0 ;  /* 0x000000ff0500720c */ /* 0x000fe20003f05300 */
[----:B------:R-:W4:Y:S01]  /*56b0*/  @!UP3 LDCU UR5, c[0x0][0xb0c] ;  /* 0x00016180ff05b7ac */ /* 0x000f220008000800 */
[----:B------:R-:W-:Y:S01]  /*56c0*/  SHF.L.U32 R9, R15, 0x1f, RZ ;  /* 0x0000001f0f097819 */ /* 0x000fe200000006ff */
[----:B------:R-:W-:Y:S02]  /*56d0*/  USHF.L.U32 UR42, UR26, 0x8, URZ ;  /* 0x000000081a2a7899 */ /* 0x000fe400080006ff */
[----:B------:R-:W-:Y:S02]  /*56e0*/  USHF.L.U32 UR43, UR20, 0x6, URZ ;  /* 0x00000006142b7899 */ /* 0x000fe400080006ff */
[----:B---3--:R-:W-:Y:S07]  /*56f0*/  UIMAD.WIDE.U32 UR6, UR14, UR8, URZ ;  /* 0x000000080e0672a5 */ /* 0x008fee000f8e00ff */
[----:B------:R-:W-:Y:S01]  /*5700*/  @!UP3 UMOV UR4, UR7 ;  /* 0x000000070004bc82 */ /* 0x000fe20008000000 */
[----:B----4-:R-:W-:Y:S02]  /*5710*/  @!UP3 UISETP.NE.AND UP0, UPT, UR5, 0x1, UPT ;  /* 0x000000010500b88c */ /* 0x010fe4000bf05270 */
[----:B------:R-:W-:Y:S02]  /*5720*/  @!UP3 USHF.R.U32.HI UR4, URZ, UR9, UR4 ;  /* 0x00000009ff04b299 */ /* 0x000fe40008011604 */
[----:B------:R-:W-:Y:S02]  /*5730*/  UIMAD.WIDE.U32 UR6, UR13, UR11, URZ ;  /* 0x0000000b0d0672a5 */ /* 0x000fe4000f8e00ff */
[----:B------:R-:W-:Y:S02]  /*5740*/  @!UP3 USEL UR8, UR14, UR4, !UP0 ;  /* 0x000000040e08b287 */ /* 0x000fe4000c000000 */
[----:B------:R-:W-:Y:S03]  /*5750*/  @!UP3 UISETP.NE.AND UP0, UPT, UR10, 0x1, UPT ;  /* 0x000000010a00b88c */ /* 0x000fe6000bf05270 */
[----:B------:R-:W-:Y:S02]  /*5760*/  @!UP3 UMOV UR6, UR7 ;  /* 0x000000070006bc82 */ /* 0x000fe40008000000 */
[----:B------:R-:W3:Y:S02]  /*5770*/  @!UP3 LDCU UR4, c[0x0][0xb20] ;  /* 0x00016400ff04b7ac */ /* 0x000ee40008000800 */
[----:B---3--:R-:W-:Y:S04]  /*5780*/  @!UP3 USHF.R.U32.HI UR6, URZ, UR4, UR6 ;  /* 0x00000004ff06b299 */ /* 0x008fe80008011606 */
[----:B------:R-:W-:Y:S04]  /*5790*/  @!UP3 USEL UR6, UR13, UR6, !UP0 ;  /* 0x000000060d06b287 */ /* 0x000fe8000c000000 */
[----:B------:R-:W-:Y:S02]  /*57a0*/  @!UP3 UIADD3 UR4, UPT, UPT, -UR8, UR6, URZ ;  /* 0x000000060804b290 */ /* 0x000fe4000fffe1ff */
[----:B------:R-:W-:Y:S02]  /*57b0*/  @!UP3 UIADD3 UR6, UPT, UPT, UR8, -UR6, URZ ;  /* 0x800000060806b290 */ /* 0x000fe4000fffe0ff */
[----:B------:R-:W-:Y:S02]  /*57c0*/  @!UP3 UIMAD UR14, UR4, UR5, UR14 ;  /* 0x00000005040eb2a4 */ /* 0x000fe4000f8e020e */
[----:B------:R-:W-:Y:S01]  /*57d0*/  @!UP3 UIMAD UR13, UR6, UR10, UR13 ;  /* 0x0000000a060db2a4 */ /* 0x000fe2000f8e020d */
[----:B------:R-:W-:Y:S11]  /*57e0*/  BRA.U UP2, `(.L_x_101) ;  /* 0x0000000102107547 */ /* 0x000ff6000b800000 */
[----:B--2---:R-:W-:Y:S04]  /*57f0*/  MOV R0, UR53 ;  /* 0x0000003500007c02 */ /* 0x004fe80008000f00 */
[----:B------:R-:W-:Y:S04]  /*5800*/  SHF.L.U32 R11, R0, 0x1f, RZ ;  /* 0x0000001f000b7819 */ /* 0x000fe800000006ff */
[----:B------:R-:W2:Y:S02]  /*5810*/  SYNCS.PHASECHK.TRANS64.TRYWAIT P2, [UR21+0x148], R11 ;  /* 0x0001480bff0075a7 */ /* 0x000ea40008041115 */
[----:B--2---:R-:W-:Y:S05]  /*5820*/  @!P2 BRA `(.L_x_102) ;  /* 0x0000005c0034a947 */ /* 0x004fea0003800000 */
.L_x_101:
[----:B------:R-:W-:Y:S05]  /*5830*/  @!P1 BRA `(.L_x_103) ;  /* 0x0000000000309947 */ /* 0x000fea0003800000 */
[----:B------:R-:W-:Y:S01]  /*5840*/  ISETP.NE.U32.AND P1, PT, R2, RZ, PT ;  /* 0x000000ff0200720c */ /* 0x000fe20003f25070 */
[----:B------:R-:W3:Y:S01]  /*5850*/  LDCU.64 UR4, c[0x0][0x358] ;  /* 0x00006b00ff0477ac */ /* 0x000ee20008000a00 */
[----:B------:R-:W-:Y:S02]  /*5860*/  IMAD.MOV.U32 R84, RZ, RZ, 0x1 ;  /* 0x00000001ff547424 */ /* 0x000fe400078e00ff */
[----:B------:R-:W-:Y:S11]  /*5870*/  ISETP.NE.AND.EX P1, PT, R3, RZ, PT, P1 ;  /* 0x000000ff0300720c */ /* 0x000ff60003f25310 */
[----:B------:R-:W-:Y:S02]  /*5880*/  @!UPT UIADD3 URZ, UPT, UPT, URZ, URZ, URZ ;  /* 0x000000fffffff290 */ /* 0x000fe4000fffe0ff */
[----:B--2---:R-:W2:Y:S01]  /*5890*/  @P1 LDC.64 R10, c[0x0][0x888] ;  /* 0x00022200ff0a1b82 */ /* 0x004ea20000000a00 */
[----:B------:R-:W-:Y:S04]  /*58a0*/  @P1 IMAD R0, R4, UR36, RZ ;  /* 0x0000002404001c24 */ /* 0x000fe8000f8e02ff */
[----:B--2---:R-:W-:Y:S04]  /*58b0*/  @P1 IMAD.WIDE R10, R0, 0x4, R10 ;  /* 0x00000004000a1825 */ /* 0x004fe800078e020a */
[----:B------:R-:W-:Y:S01]  /*58c0*/  HFMA2 R0, -RZ, RZ, 0, 5.9604644775390625e-08 ;  /* 0x00000001ff007431 */ /* 0x000fe200000001ff */
[----:B---3-5:R3:W5:Y:S04]  /*58d0*/  @P1 LDG.E R41, desc[UR4][R10.64] ;  /* 0x000000040a291981 */ /* 0x028768000c1e1900 */
[----:B------:R-:W-:Y:S01]  /*58e0*/  @!P1 PRMT R84, R0, 0x7610, R84 ;  /* 0x0000761000549816 */ /* 0x000fe20000000054 */
[----:B---3--:R-:W4:Y:S06]  /*58f0*/  @!P1 LDC R41, c[0x0][0x880] ;  /* 0x00022000ff299b82 */ /* 0x008f2c0000000800 */
.L_x_103:
[----:B----45:R-:W-:Y:S01]  /*5900*/  @!P0 FSETP.EQ.AND P1, PT, R41, RZ, PT ;  /* 0x000000ff2900820b */ /* 0x030fe20003f22000 */
[----:B------:R-:W-:Y:S01]  /*5910*/  @!UPT UIADD3 URZ, UPT, UPT, URZ, URZ, URZ ;  /* 0x000000fffffff290 */ /* 0x000fe2000fffe0ff */
[----:B------:R-:W-:Y:S11]  /*5920*/  @!P0 BRA `(.L_x_104) ;  /* 0x0000000000188947 */ /* 0x000ff60003800000 */
[----:B------:R-:W-:Y:S02]  /*5930*/  LOP3.LUT P0, RZ, R84, 0xff, RZ, 0xc0, !PT ;  /* 0x000000ff54ff7812 */ /* 0x000fe4000780c0ff */
[----:B------:R-:W-:Y:S04]  /*5940*/  ISETP.NE.U32.AND P1, PT, R2, RZ, PT ;  /* 0x000000ff0200720c */ /* 0x000fe80003f25070 */
[----:B------:R-:W-:Y:S04]  /*5950*/  ISETP.NE.AND.EX P1, PT, R3, RZ, PT, P1 ;  /* 0x000000ff0300720c */ /* 0x000fe80003f25310 */
[----:B------:R-:W-:Y:S03]  /*5960*/  PLOP3.LUT P1, PT, P1, PT, PT, 0x8, 0x80 ;  /* 0x000000000080781c */ /* 0x000fe60000f2e170 */
[----:B------:R-:W-:Y:S11]  /*5970*/  @P0 FSETP.EQ.AND P1, PT, R41, RZ, PT ;  /* 0x000000ff2900020b */ /* 0x000ff60003f22000 */
[----:B------:R-:W-:Y:S02]  /*5980*/  @!UPT UIADD3 URZ, UPT, UPT, URZ, URZ, URZ ;  /* 0x000000fffffff290 */ /* 0x000fe4000fffe0ff */
.L_x_104:
[----:B------:R-:W3:Y:S01]  /*5990*/  SYNCS.PHASECHK.TRANS64.TRYWAIT P2, [UR21+0x120], R9 ;  /* 0x00012009ff0075a7 */ /* 0x000ee20008041115 */
[----:B------:R-:W-:Y:S04]  /*59a0*/  ELECT P0, URZ, PT ;  /* 0x0000000000ff782f */ /* 0x000fe80003800000 */
[----:B------:R-:W-:Y:S11]  /*59b0*/  PLOP3.LUT P1, PT, P1, P0, PT, 0xf2, 0x2f ;  /* 0x00000000002f781c */ /* 0x000ff60000f21e72 */
[----:B------:R-:W-:Y:S02]  /*59c0*/  @!UPT UIADD3 URZ, UPT, UPT, URZ, URZ, URZ ;  /* 0x000000fffffff290 */ /* 0x000fe4000fffe0ff */
[----:B------:R-:W-:Y:S05]  /*59d0*/  @!P1 IADD3 R8, P0, PT, R16, 0x580, RZ ;  /* 0x0000058010089810 */ /* 0x000fea0007f1e0ff */
[----:B------:R-:W-:Y:S01]  /*59e0*/  @!P1 IMAD.X R6, RZ, RZ, R17, P0 ;  /* 0x000000ffff069224 */ /* 0x000fe200000e0611 */
[----:B---3--:R-:W-:Y:S07]  /*59f0*/  @!P2 BRA `(.L_x_105) ;  /* 0x0000005800d8a947 */ /* 0x008fee0003800000 */
.L_x_219:
[----:B------:R-:W-:Y:S01]  /*5a00*/  @!P1 R2UR UR5, R8 ;  /* 0x00000000080592ca */ /* 0x000fe200000e0000 */
[----:B------:R-:W-:Y:S01]  /*5a10*/  VOTEU.ALL UP0, P1 ;  /* 0x0000000000ff7886 */ /* 0x000fe20000800000 */
[----:B------:R-:W-:Y:S01]  /*5a20*/  @!P1 R2UR UR4, R6 ;  /* 0x00000000060492ca */ /* 0x000fe200000e0000 */
[----:B------:R-:W-:Y:S01]  /*5a30*/  UMOV UR6, 0x0 ;  /* 0x0000000000067882 */ /* 0x000fe20000000000 */
[----:B------:R-:W-:Y:S01]  /*5a40*/  UMOV UR7, 0x10000000 ;  /* 0x1000000000077882 */ /* 0x000fe20000000000 */
[----:B------:R-:W-:Y:S01]  /*5a50*/  UMOV UR44, UR36 ;  /* 0x00000024002c7c82 */ /* 0x000fe20008000000 */
[----:B------:R-:W-:Y:S01]  /*5a60*/  @!UP0 UIADD3 UR40, UPT, UPT, UR21, 0x400, URZ ;  /* 0x0000040015288890 */ /* 0x000fe2000fffe0ff */
[----:B--2---:R-:W-:Y:S01]  /*5a70*/  @!P1 IMAD.MOV.U32 R0, RZ, RZ, 0x2000 ;  /* 0x00002000ff009424 */ /* 0x004fe200078e00ff */
[----:B------:R-:W-:Y:S01]  /*5a80*/  @!UP0 UIADD3 UR10, UPT, UPT, UR42, 0x80, URZ ;  /* 0x000000802a0a8890 */ /* 0x000fe2000fffe0ff */
[----:B------:R-:W-:Y:S01]  /*5a90*/  @!P1 IADD3 R8, P0, PT, R16, 0x580, RZ ;  /* 0x0000058010089810 */ /* 0x000fe20007f1e0ff */
[----:B------:R-:W-:Y:S01]  /*5aa0*/  @!UP0 UIADD3 UR8, UPT, UPT, UR21, 0x1400, URZ ;  /* 0x0000140015088890 */ /* 0x000fe2000fffe0ff */
[----:B------:R-:W-:Y:S02]  /*5ab0*/  VOTEU.ALL UP0, P1 ;  /* 0x0000000000ff7886 */ /* 0x000fe40000800000 */
[----:B------:R-:W-:Y:S01]  /*5ac0*/  IMAD.U32 R10, RZ, RZ, UR5 ;  /* 0x00000005ff0a7e24 */ /* 0x000fe2000f8e00ff */
[----:B------:R-:W-:Y:S01]  /*5ad0*/  UMOV UR9, UR41 ;  /* 0x0000002900097c82 */ /* 0x000fe20008000000 */
[----:B------:R-:W-:Y:S01]  /*5ae0*/  IMAD.U32 R11, RZ, RZ, UR4 ;  /* 0x00000004ff0b7e24 */ /* 0x000fe2000f8e00ff */
[----:B------:R-:W-:Y:S01]  /*5af0*/  UMOV UR11, UR43 ;  /* 0x0000002b000b7c82 */ /* 0x000fe20008000000 */
[----:B------:R-:W-:Y:S01]  /*5b00*/  UMOV UR12, UR36 ;  /* 0x00000024000c7c82 */ /* 0x000fe20008000000 */
[----:B------:R-:W-:Y:S01]  /*5b10*/  @!P1 R2UR UR4, R10 ;  /* 0x000000000a0492ca */ /* 0x000fe200000e0000 */
[----:B------:R-:W-:Y:S01]  /*5b20*/  @!P1 IMAD.X R6, RZ, RZ, R17, P0 ;  /* 0x000000ffff069224 */ /* 0x000fe200000e0611 */
[----:B------:R-:W-:Y:S11]  /*5b30*/  @!P1 R2UR UR5, R11 ;  /* 0x000000000b0592ca */ /* 0x000ff600000e0000 */
[----:B------:R-:W-:Y:S02]  /*5b40*/  @!UPT UIADD3 URZ, UPT, UPT, URZ, URZ, URZ ;  /* 0x000000fffffff290 */ /* 0x000fe4000fffe0ff */
[----:B------:R2:W-:Y:S01]  /*5b50*/  @!UP0 UTMALDG.3D [UR40], [UR4], desc[UR6] ;  /* 0x00000628040085b4 */ /* 0x0005e20008011000 */
[----:B------:R-:W-:Y:S05]  /*5b60*/  VOTEU.ALL UP0, P1 ;  /* 0x0000000000ff7886 */ /* 0x000fea0000800000 */
[----:B------:R2:W-:Y:S01]  /*5b70*/  @!UP0 UTMALDG.3D [UR8], [UR4], desc[UR6] ;  /* 0x00000608040085b4 */ /* 0x0005e20008011000 */
[----:B------:R2:W-:Y:S01]  /*5b80*/  @!P1 SYNCS.ARRIVE.TRANS64.RED.A0TR RZ, [UR21+0x100], R0 ;  /* 0x00010000ffff99a7 */ /* 0x0005e20008300415 */
[----:B------:R-:W-:Y:S01]  /*5b90*/  SYNCS.ARRIVE.TRANS64.RED.A1T0 RZ, [UR46], RZ ;  /* 0x000000ffffff79a7 */ /* 0x000fe2000810042e */
[----:B------:R-:W3:Y:S02]  /*5ba0*/  SYNCS.PHASECHK.TRANS64.TRYWAIT P2, [UR21+0x128], R9 ;  /* 0x00012809ff0075a7 */ /* 0x000ee40008041115 */
[----:B--23--:R-:W-:Y:S05]  /*5bb0*/  @!P2 BRA `(.L_x_106) ;  /* 0x000000580080a947 */ /* 0x00cfea0003800000 */
.L_x_221:
        /* <DEDUP_REMOVED lines=10> */
[----:B------:R-:W-:Y:S02]  /*5c60*/  @!UP0 UIADD3 UR10, UPT, UPT, UR42, 0xa0, URZ ;  /* 0x000000a02a0a8890 */ /* 0x000fe4000fffe0ff */
[----:B------:R-:W-:Y:S01]  /*5c70*/  @!UP0 UIADD3 UR8, UPT, UPT, UR21, 0x3400, URZ ;  /* 0x0000340015088890 */ /* 0x000fe2000fffe0ff */
[----:B------:R-:W-:Y:S01]  /*5c80*/  IMAD.U32 R10, RZ, RZ, UR5 ;  /* 0x00000005ff0a7e24 */ /* 0x000fe2000f8e00ff */
[----:B------:R-:W-:Y:S01]  /*5c90*/  VOTEU.ALL UP0, P1 ;  /* 0x0000000000ff7886 */ /* 0x000fe20000800000 */
[----:B------:R-:W-:Y:S01]  /*5ca0*/  IMAD.U32 R11, RZ, RZ, UR4 ;  /* 0x00000004ff0b7e24 */ /* 0x000fe2000f8e00ff */
[----:B------:R-:W-:Y:S01]  /*5cb0*/  UMOV UR9, UR33 ;  /* 0x0000002100097c82 */ /* 0x000fe20008000000 */
[----:B------:R-:W-:Y:S01]  /*5cc0*/  UMOV UR11, UR43 ;  /* 0x0000002b000b7c82 */ /* 0x000fe20008000000 */
[----:B------:R-:W-:Y:S01]  /*5cd0*/  @!P1 R2UR UR4, R10 ;  /* 0x000000000a0492ca */ /* 0x000fe200000e0000 */
[----:B------:R-:W-:Y:S01]  /*5ce0*/  UMOV UR12, UR36 ;  /* 0x00000024000c7c82 */ /* 0x000fe20008000000 */
[----:B------:R-:W-:Y:S01]  /*5cf0*/  @!P1 R2UR UR5, R11 ;  /* 0x000000000b0592ca */ /* 0x000fe200000e0000 */
[----:B------:R-:W-:Y:S11]  /*5d00*/  @!P1 IMAD.X R6, RZ, RZ, R17, P0 ;  /* 0x000000ffff069224 */ /* 0x000ff600000e0611 */
[----:B------:R-:W-:Y:S01]  /*5d10*/  @!UPT UIADD3 URZ, UPT, UPT, URZ, URZ, URZ ;  /* 0x000000fffffff290 */ /* 0x000fe2000fffe0ff */
[----:B------:R2:W-:Y:S01]  /*5d20*/  @!UP0 UTMALDG.3D [UR32], [UR4], desc[UR6] ;  /* 0x00000620040085b4 */ /* 0x0005e20008011000 */
[----:B------:R-:W-:Y:S05]  /*5d30*/  VOTEU.ALL UP0, P1 ;  /* 0x0000000000ff7886 */ /* 0x000fea0000800000 */
[----:B------:R2:W-:Y:S01]  /*5d40*/  @!UP0 UTMALDG.3D [UR8], [UR4], desc[UR6] ;  /* 0x00000608040085b4 */ /* 0x0005e20008011000 */
[----:B------:R2:W-:Y:S01]  /*5d50*/  @!P1 SYNCS.ARRIVE.TRANS64.RED.A0TR RZ, [UR21+0x108], R0 ;  /* 0x00010800ffff99a7 */ /* 0x0005e20008300415 */
[----:B------:R-:W-:Y:S01]  /*5d60*/  SYNCS.ARRIVE.TRANS64.RED.A1T0 RZ, [UR39], RZ ;  /* 0x000000ffffff79a7 */ /* 0x000fe20008100427 */
[----:B------:R-:W3:Y:S02]  /*5d70*/  SYNCS.PHASECHK.TRANS64.TRYWAIT P2, [UR21+0x130], R9 ;  /* 0x00013009ff0075a7 */ /* 0x000ee40008041115 */
[----:B--23--:R-:W-:Y:S05]  /*5d80*/  @!P2 BRA `(.L_x_107) ;  /* 0x000000580024a947 */ /* 0x00cfea0003800000 */
.L_x_223:
        /* <DEDUP_REMOVED lines=9> */
[----:B------:R-:W-:Y:S01]  /*5e20*/  VIADD R14, R14, 0x1 ;  /* 0x000000010e0e7836 */ /* 0x000fe20000000000 */
        /* <DEDUP_REMOVED lines=10> */
[----:B------:R-:W-:Y:S11]  /*5ed0*/  UMOV UR12, UR36 ;  /* 0x00000024000c7c82 */ /* 0x000ff60008000000 */
        /* <DEDUP_REMOVED lines=8> */
.L_x_225:
[----:B------:R-:W-:Y:S01]  /*5f60*/  UPLOP3.LUT UP2, UPT, UPT, UPT, UPT, 0x80, 0x8 ;  /* 0x000000000008789c */ /* 0x000fe20003f4f070 */
[----:B------:R-:W-:Y:S01]  /*5f70*/  @!P1 IADD3 R6, P0, PT, R16, 0x580, RZ ;  /* 0x0000058010069810 */ /* 0x000fe20007f1e0ff */
[----:B------:R-:W-:Y:S01]  /*5f80*/  UMOV UR6, 0x0 ;  /* 0x0000000000067882 */ /* 0x000fe20000000000 */
[----:B------:R-:W-:Y:S01]  /*5f90*/  UMOV UR7, 0x10000000 ;  /* 0x1000000000077882 */ /* 0x000fe20000000000 */
[----:B------:R-:W-:Y:S01]  /*5fa0*/  VOTEU.ALL UP0, P1 ;  /* 0x0000000000ff7886 */ /* 0x000fe20000800000 */
[----:B------:R-:W-:Y:S01]  /*5fb0*/  @!P1 R2UR UR5, R6 ;  /* 0x00000000060592ca */ /* 0x000fe200000e0000 */
[----:B--2---:R-:W-:Y:S01]  /*5fc0*/  @!P1 IMAD.X R0, RZ, RZ, R17, P0 ;  /* 0x000000ffff009224 */ /* 0x004fe200000e0611 */
[----:B------:R-:W-:Y:S01]  /*5fd0*/  UMOV UR19, UR43 ;  /* 0x0000002b00137c82 */ /* 0x000fe20008000000 */
[----:B------:R-:W-:Y:S01]  /*5fe0*/  UMOV UR20, UR36 ;  /* 0x0000002400147c82 */ /* 0x000fe20008000000 */
[----:B------:R-:W-:Y:S01]  /*5ff0*/  @!UP0 UIADD3 UR18, UPT, UPT, UR42, 0x60, URZ ;  /* 0x000000602a128890 */ /* 0x000fe2000fffe0ff */
[----:B------:R-:W-:Y:S01]  /*6000*/  R2UR UR26, R86 ;  /* 0x00000000561a72ca */ /* 0x000fe200000e0000 */
[----:B------:R-:W-:Y:S01]  /*6010*/  @!UP0 UIADD3 UR16, UPT, UPT, UR21, 0x6400, URZ ;  /* 0x0000640015108890 */ /* 0x000fe2000fffe0ff */
[----:B------:R-:W-:Y:S01]  /*6020*/  @!P1 R2UR UR4, R0 ;  /* 0x00000000000492ca */ /* 0x000fe200000e0000 */
[----:B------:R-:W-:Y:S01]  /*6030*/  @!UP0 UIADD3 UR17, UPT, UPT, UR21, 0x118, URZ ;  /* 0x0000011815118890 */ /* 0x000fe2000fffe0ff */
[----:B------:R-:W-:Y:S01]  /*6040*/  R2UR UR24, R87 ;  /* 0x00000000571872ca */ /* 0x000fe200000e0000 */
[----:B------:R-:W-:Y:S01]  /*6050*/  @!UP0 UIADD3 UR10, UPT, UPT, UR42, 0xe0, URZ ;  /* 0x000000e02a0a8890 */ /* 0x000fe2000fffe0ff */
[----:B------:R-:W-:Y:S01]  /*6060*/  ISETP.NE.AND P0, PT, R14, 0x2, PT ;  /* 0x000000020e00780c */ /* 0x000fe20003f05270 */
[----:B------:R-:W-:Y:S01]  /*6070*/  @!UP0 UIADD3 UR8, UPT, UPT, UR21, 0x7400, URZ ;  /* 0x0000740015088890 */ /* 0x000fe2000fffe0ff */
[----:B------:R-:W-:Y:S01]  /*6080*/  IMAD.U32 R8, RZ, RZ, UR5 ;  /* 0x00000005ff087e24 */ /* 0x000fe2000f8e00ff */
[----:B------:R-:W-:Y:S01]  /*6090*/  VOTEU.ALL UP0, P1 ;  /* 0x0000000000ff7886 */ /* 0x000fe20000800000 */
[----:B------:R-:W-:Y:S01]  /*60a0*/  UMOV UR11, UR43 ;  /* 0x0000002b000b7c82 */ /* 0x000fe20008000000 */
[----:B------:R-:W-:Y:S01]  /*60b0*/  UMOV UR12, UR36 ;  /* 0x00000024000c7c82 */ /* 0x000fe20008000000 */
[----:B------:R-:W-:Y:S01]  /*60c0*/  UMOV UR9, UR17 ;  /* 0x0000001100097c82 */ /* 0x000fe20008000000 */
[----:B------:R-:W-:Y:S01]  /*60d0*/  SEL R0, RZ, 0x1, P0 ;  /* 0x00000001ff007807 */ /* 0x000fe20000000000 */
[----:B------:R-:W-:Y:S01]  /*60e0*/  UIADD3 UR26, UPT, UPT, UR13, UR26, URZ ;  /* 0x0000001a0d1a7290 */ /* 0x000fe2000fffe0ff */
[----:B------:R-:W-:Y:S01]  /*60f0*/  IMAD.U32 R9, RZ, RZ, UR4 ;  /* 0x00000004ff097e24 */ /* 0x000fe2000f8e00ff */
[----:B------:R-:W-:Y:S01]  /*6100*/  @!P1 R2UR UR4, R8 ;  /* 0x00000000080492ca */ /* 0x000fe200000e0000 */
[----:B------:R-:W-:Y:S01]  /*6110*/  UMOV UR36, UR29 ;  /* 0x0000001d00247c82 */ /* 0x000fe20008000000 */
[----:B------:R-:W-:Y:S02]  /*6120*/  LOP3.LUT R13, R13, R0, RZ, 0x3c, !PT ;  /* 0x000000000d0d7212 */ /* 0x000fe400078e3cff */
[----:B------:R-:W-:Y:S02]  /*6130*/  @!P1 R2UR UR5, R9 ;  /* 0x00000000090592ca */ /* 0x000fe400000e0000 */
[----:B------:R-:W-:Y:S02]  /*6140*/  LOP3.LUT R15, R15, 0x1, RZ, 0x3c, !PT ;  /* 0x000000010f0f7812 */ /* 0x000fe400078e3cff */
[----:B------:R-:W-:Y:S09]  /*6150*/  SEL R14, R14, RZ, P0 ;  /* 0x000000ff0e0e7207 */ /* 0x000ff20000000000 */
[----:B------:R2:W-:Y:S01]  /*6160*/  @!UP0 UTMALDG.3D [UR16], [UR4], desc[UR6] ;  /* 0x00000610040085b4 */ /* 0x0005e20008011000 */
[----:B------:R-:W-:Y:S05]  /*6170*/  VOTEU.ALL UP0, P1 ;  /* 0x0000000000ff7886 */ /* 0x000fea0000800000 */
[----:B------:R3:W-:Y:S01]  /*6180*/  @!UP0 UTMALDG.3D [UR8], [UR4], desc[UR6] ;  /* 0x00000608040085b4 */ /* 0x0007e20008011000 */
[----:B------:R3:W-:Y:S01]  /*6190*/  @!P1 SYNCS.ARRIVE.TRANS64.RED.A0TR RZ, [UR21+0x118], R7 ;  /* 0x00011807ffff99a7 */ /* 0x0007e20008300415 */
[----:B------:R-:W-:Y:S01]  /*61a0*/  SYNCS.ARRIVE.TRANS64.RED.A1T0 RZ, [UR37], RZ ;  /* 0x000000ffffff79a7 */ /* 0x000fe20008100425 */
[----:B--2---:R-:W-:Y:S01]  /*61b0*/  UIADD3 UR20, UPT, UPT, UR14, UR24, URZ ;  /* 0x000000180e147290 */ /* 0x004fe2000fffe0ff */
[----:B------:R-:W-:Y:S11]  /*61c0*/  BRA.U UP1, `(.L_x_109) ;  /* 0xfffffff101047547 */ /* 0x000ff6000b83ffff */
[----:B------:R-:W-:-:S04]  /*61d0*/  SHF.L.U32 R3, R15, 0x1f, RZ ;  /* 0x0000001f0f037819 */ /* 0x000fc800000006ff */
[----:B------:R-:W2:Y:S02]  /*61e0*/  SYNCS.PHASECHK.TRANS64.TRYWAIT P0, [UR21+0x120], R3 ;  /* 0x00012003ff0075a7 */ /* 0x000ea40008001115 */
[----:B--2---:R-:W-:Y:S05]  /*61f0*/  @!P0 BRA `(.L_x_110) ;  /* 0x0000005400388947 */ /* 0x004fea0003800000 */
.L_x_227:
[----:B------:R-:W4:Y:S02]  /*6200*/  SYNCS.PHASECHK.TRANS64.TRYWAIT P0, [UR21+0x128], R3 ;  /* 0x00012803ff0075a7 */ /* 0x000f240008001115 */
[----:B----4-:R-:W-:Y:S05]  /*6210*/  @!P0 BRA `(.L_x_111) ;  /* 0x0000005400488947 */ /* 0x010fea0003800000 */
.L_x_229:
[----:B------:R-:W4:Y:S02]  /*6220*/  SYNCS.PHASECHK.TRANS64.TRYWAIT P0, [UR21+0x130], R3 ;  /* 0x00013003ff0075a7 */ /* 0x000f240008001115 */
[----:B----4-:R-:W-:Y:S05]  /*6230*/  @!P0 BRA `(.L_x_112) ;  /* 0x0000005400588947 */ /* 0x010fea0003800000 */
.L_x_231:
[----:B--2---:R-:W-:-:S07]  /*6240*/  MOV R0, UR21 ;  /* 0x0000001500007c02 */ /* 0x004fce0008000f00 */
.L_x_113:
[----:B--2---:R-:W-:-:S04]  /*6250*/  SHF.L.U32 R3, R15, 0x1f, RZ ;  /* 0x0000001f0f037819 */ /* 0x004fc800000006ff */
[----:B------:R2:W4:Y:S03]  /*6260*/  SYNCS.PHASECHK.TRANS64.TRYWAIT P0, [R0+URZ+0x138], R3 ;  /* 0x00013803000075a7 */ /* 0x00052600080011ff */
[----:B----4-:R-:W-:Y:S05]  /*6270*/  @!P0 NANOSLEEP.SYNCS 0x989680 ;  /* 0x009896800000895d */ /* 0x010fea0003900000 */
[----:B------:R-:W4:Y:S02]  /*6280*/  @!P0 SYNCS.PHASECHK.TRANS64 P0, [R0+URZ+0x138], R3 ;  /* 0x00013803000085a7 */ /* 0x000f2400080010ff */
[----:B-1-34-:R-:W-:Y:S05]  /*6290*/  @P0 EXIT ;  /* 0x000000000000094d */ /* 0x01afea0003800000 */
[----:B------:R-:W-:Y:S05]  /*62a0*/  BRA `(.L_x_113) ;  /* 0xfffffffc00e87947 */ /* 0x000fea000383ffff */
.L_x_98:
[----:B------:R-:W-:-:S06]  /*62b0*/  UISETP.GE.AND UP0, UPT, UR22, 0x4, UPT ;  /* 0x000000041600788c */ /* 0x000fcc000bf06270 */
[----:B------:R-:W-:-:S13]  /*62c0*/  PLOP3.LUT P0, PT, PT, PT, UP0, 0x80, 0x8 ;  /* 0x000000000008781c */ /* 0x000fda0003f0f008 */
[----:B------:R-:W-:Y:S05]  /*62d0*/  @!P0 EXIT ;  /* 0x000000000000894d */ /* 0x000fea0003800000 */
[----:B------:R-:W1:Y:S08]  /*62e0*/  S2UR UR4, SR_CgaCtaId ;  /* 0x00000000000479c3 */ /* 0x000e700000008800 */
[----:B------:R-:W-:Y:S01]  /*62f0*/  BAR.SYNC.DEFER_BLOCKING 0x6, 0xa0 ;  /* 0x0182800000007b1d */ /* 0x000fe20000010000 */
[C---:B------:R-:W-:Y:S01]  /*6300*/  IMAD.SHL.U32 R5, R98.reuse, 0x20, RZ ;  /* 0x0000002062057824 */ /* 0x040fe200078e00ff */
[C---:B------:R-:W-:Y:S01]  /*6310*/  LOP3.LUT R99, R98.reuse, 0x60, RZ, 0xc0, !PT ;  /* 0x0000006062637812 */ /* 0x040fe200078ec0ff */
[----:B------:R-:W-:Y:S01]  /*6320*/  IMAD.SHL.U32 R8, R85, 0x400, RZ ;  /* 0x0000040055087824 */ /* 0x000fe200078e00ff */
[C---:B------:R-:W-:Y:S01]  /*6330*/  LOP3.LUT R96, R98.reuse, 0x2, RZ, 0xc0, !PT ;  /* 0x0000000262607812 */ /* 0x040fe200078ec0ff */
[----:B------:R-:W-:Y:S01]  /*6340*/  IMAD.SHL.U32 R4, R98, 0x4, RZ ;  /* 0x0000000462047824 */ /* 0x000fe200078e00ff */
[----:B------:R-:W-:-:S02]  /*6350*/  UMOV UR43, 0x400 ;  /* 0x00000400002b7882 */ /* 0x000fc40000000000 */
[----:B------:R-:W2:Y:S01]  /*6360*/  LDC.64 R80, c[0x0][0x888] ;  /* 0x00022200ff507b82 */ /* 0x000ea20000000a00 */
[----:B------:R-:W-:Y:S01]  /*6370*/  LOP3.LUT R97, R5, 0xb20, RZ, 0xc0, !PT ;  /* 0x00000b2005617812 */ /* 0x000fe200078ec0ff */
[----:B------:R-:W-:Y:S01]  /*6380*/  IMAD.SHL.U32 R6, R85, 0x200000, RZ ;  /* 0x0020000055067824 */ /* 0x000fe200078e00ff */
[----:B------:R-:W-:Y:S01]  /*6390*/  LOP3.LUT R5, R5, 0xc0, RZ, 0xc0, !PT ;  /* 0x000000c005057812 */ /* 0x000fe200078ec0ff */
[----:B------:R-:W-:Y:S01]  /*63a0*/  IMAD.U32 R37, R98, 0x10000, RZ ;  /* 0x0001000062257824 */ /* 0x000fe200078e00ff */
[----:B------:R-:W-:Y:S01]  /*63b0*/  LOP3.LUT R97, R97, 0x400, R8, 0xf8, !PT ;  /* 0x0000040061617812 */ /* 0x000fe200078ef808 */
[----:B------:R-:W-:Y:S01]  /*63c0*/  HFMA2 R36, -RZ, RZ, 0, 0 ;  /* 0x00000000ff247431 */ /* 0x000fe200000001ff */
[----:B------:R-:W-:Y:S01]  /*63d0*/  LOP3.LUT R4, R5, 0x18, R4, 0xf8, !PT ;  /* 0x0000001805047812 */ /* 0x000fe200078ef804 */
[----:B------:R-:W3:Y:S01]  /*63e0*/  LDC.64 R82, c[0x0][0x890] ;  /* 0x00022400ff527b82 */ /* 0x000ee20000000a00 */
[----:B------:R-:W-:Y:S01]  /*63f0*/  LOP3.LUT R6, R6, 0x200000, RZ, 0xc0, !PT ;  /* 0x0020000006067812 */ /* 0x000fe200078ec0ff */
[----:B------:R-:W-:Y:S01]  /*6400*/  IMAD.MOV.U32 R94, RZ, RZ, 0x1 ;  /* 0x00000001ff5e7424 */ /* 0x000fe200078e00ff */
[----:B------:R-:W-:-:S02]  /*6410*/  LOP3.LUT R97, R97, R4, RZ, 0xfc, !PT ;  /* 0x0000000461617212 */ /* 0x000fc400078efcff */
[----:B------:R-:W-:Y:S02]  /*6420*/  CS2R R92, SRZ ;  /* 0x00000000005c7805 */ /* 0x000fe4000001ff00 */
[----:B------:R-:W-:Y:S01]  /*6430*/  LOP3.LUT R98, R98, 0x4, RZ, 0xc0, !PT ;  /* 0x0000000462627812 */ /* 0x000fe200078ec0ff */
[----:B------:R-:W-:Y:S01]  /*6440*/  IMAD.MOV.U32 R90, RZ, RZ, RZ ;  /* 0x000000ffff5a7224 */ /* 0x000fe200078e00ff */
[----:B------:R-:W-:Y:S01]  /*6450*/  LOP3.LUT R37, R6, 0x400000, R37, 0xf8, !PT ;  /* 0x0040000006257812 */ /* 0x000fe200078ef825 */
[----:B-1----:R-:W-:Y:S01]  /*6460*/  ULEA UR43, UR4, UR43, 0x18 ;  /* 0x0000002b042b7291 */ /* 0x002fe2000f8ec0ff */
[----:B------:R-:W1:Y:S01]  /*6470*/  LDC.64 R78, c[0x0][0x8b0] ;  /* 0x00022c00ff4e7b82 */ /* 0x000e620000000a00 */
[----:B------:R-:W4:Y:S02]  /*6480*/  LDCU UR59, c[0x0][0x370] ;  /* 0x00006e00ff3b77ac */ /* 0x000f240008000800 */
[----:B------:R-:W-:Y:S01]  /*6490*/  UIADD3 UR4, UPT, UPT, UR43, 0x400, URZ ;  /* 0x000004002b047890 */ /* 0x000fe2000fffe0ff */
[----:B------:R-:W1:Y:S04]  /*64a0*/  LDCU.64 UR62, c[0x0][0x348] ;  /* 0x00006900ff3e77ac */ /* 0x000e680008000a00 */
[----:B------:R-:W4:Y:S01]  /*64b0*/  LDS R0, [UR43+0x200] ;  /* 0x0002002bff007984 */ /* 0x000f220008000800 */
[----:B------:R-:W1:Y:S01]  /*64c0*/  LDC.64 R76, c[0x0][0x8a8] ;  /* 0x00022a00ff4c7b82 */ /* 0x000e620000000a00 */
[----:B------:R-:W-:Y:S01]  /*64d0*/  IMAD.U32 R88, RZ, RZ, UR4 ;  /* 0x00000004ff587e24 */ /* 0x000fe2000f8e00ff */
[----:B------:R-:W1:Y:S03]  /*64e0*/  LDCU UR42, c[0x0][0xb0c] ;  /* 0x00016180ff2a77ac */ /* 0x000e660008000800 */
[----:B------:R-:W-:Y:S01]  /*64f0*/  IMAD R97, R97, 0x2, R88 ;  /* 0x0000000261617824 */ /* 0x000fe200078e0258 */
[----:B------:R-:W1:Y:S03]  /*6500*/  LDCU UR39, c[0x0][0xb30] ;  /* 0x00016600ff2777ac */ /* 0x000e660008000800 */
[--C-:B------:R-:W-:Y:S01]  /*6510*/  IMAD R96, R96, -0x10, R97.reuse ;  /* 0xfffffff060607824 */ /* 0x100fe200078e0261 */
[----:B------:R-:W1:Y:S01]  /*6520*/  LDCU.64 UR56, c[0x0][0x888] ;  /* 0x00011100ff3877ac */ /* 0x000e620008000a00 */
[----:B------:R-:W-:Y:S01]  /*6530*/  IMAD R95, R98, -0x10, R97 ;  /* 0xfffffff0625f7824 */ /* 0x000fe200078e0261 */
[----:B------:R-:W1:Y:S01]  /*6540*/  LDCU.64 UR40, c[0x0][0xb28] ;  /* 0x00016500ff2877ac */ /* 0x000e620008000a00 */
[----:B------:R-:W1:Y:S01]  /*6550*/  LDCU.128 UR52, c[0x0][0xb10] ;  /* 0x00016200ff3477ac */ /* 0x000e620008000c00 */
[----:B------:R-:W1:Y:S01]  /*6560*/  LDCU UR58, c[0x0][0x374] ;  /* 0x00006e80ff3a77ac */ /* 0x000e620008000800 */
[----:B------:R-:W-:Y:S01]  /*6570*/  UMOV UR47, URZ ;  /* 0x000000ff002f7c82 */ /* 0x000fe20008000000 */
[----:B------:R-:W-:Y:S01]  /*6580*/  UMOV UR46, URZ ;  /* 0x000000ff002e7c82 */ /* 0x000fe20008000000 */
[----:B--234-:R-:W-:-:S07]  /*6590*/  IADD3 R37, PT, PT, R0, R37, RZ ;  /* 0x0000002500257210 */ /* 0x01cfce0007ffe0ff */
.L_x_157:
[----:B------:R-:W-:Y:S02]  /*65a0*/  LEA R3, R90, UR43, 0x3 ;  /* 0x0000002b5a037c11 */ /* 0x000fe4000f8e18ff */
[----:B------:R-:W-:Y:S02]  /*65b0*/  SHF.L.U32 R0, R92, 0x1f, RZ ;  /* 0x0000001f5c007819 */ /* 0x000fe400000006ff */
[----:B------:R-:W-:Y:S02]  /*65c0*/  LEA R5, R90, UR43, 0x4 ;  /* 0x0000002b5a057c11 */ /* 0x000fe4000f8e20ff */
[----:B--2---:R-:W2:Y:S02]  /*65d0*/  SYNCS.PHASECHK.TRANS64.TRYWAIT P0, [R3+URZ+0x150], R0 ;  /* 0x00015000030075a7 */ /* 0x004ea400080011ff */
[----:B-12---:R-:W-:Y:S05]  /*65e0*/  @!P0 BRA `(.L_x_114) ;  /* 0x0000005000848947 */ /* 0x006fea0003800000 */
.L_x_232:
[----:B------:R-:W3:Y:S01]  /*65f0*/  LDS.128 R4, [R5+0x1e0] ;  /* 0x0001e00005047984 */ /* 0x000ee20000000c00 */
[----:B------:R-:W-:Y:S01]  /*6600*/  UISETP.GE.AND UP0, UPT, UR45, 0x1, UPT ;  /* 0x000000012d00788c */ /* 0x000fe2000bf06270 */
[----:B------:R-:W-:Y:S01]  /*6610*/  @!PT LDS RZ, [RZ] ;  /* 0x00000000fffff984 */ /* 0x000fe20000000800 */
[----:B------:R-:W-:Y:S01]  /*6620*/  @!PT LDS RZ, [RZ] ;  /* 0x00000000fffff984 */ /* 0x000fe20000000800 */
[----:B------:R-:W-:Y:S01]  /*6630*/  @!PT LDS RZ, [RZ] ;  /* 0x00000000fffff984 */ /* 0x000fe20000000800 */
[----:B------:R-:W-:Y:S01]  /*6640*/  @!PT LDS RZ, [RZ] ;  /* 0x00000000fffff984 */ /* 0x000fe20000000800 */
[----:B------:R4:W-:Y:S06]  /*6650*/  MEMBAR.ALL.CTA ;  /* 0x0000000000007992 */ /* 0x0009ec0000008000 */
[----:B----4-:R-:W4:Y:S01]  /*6660*/  FENCE.VIEW.ASYNC.S ;  /* 0x00000000000073c6 */ /* 0x010f220000000000 */
[----:B---3--:R-:W-:Y:S11]  /*6670*/  LOP3.LUT P0, RZ, R6, 0x1, RZ, 0xc0, !PT ;  /* 0x0000000106ff7812 */ /* 0x008ff6000780c0ff */
[----:B------:R-:W-:Y:S02]  /*6680*/  @!UPT UIADD3 URZ, UPT, UPT, URZ, URZ, URZ ;  /* 0x000000fffffff290 */ /* 0x000fe4000fffe0ff */
[----:B----4-:R-:W-:Y:S01]  /*6690*/  VOTEU.ANY UP1, P0 ;  /* 0x0000000000ff7886 */ /* 0x010fe20000020100 */
[----:B------:R-:W-:Y:S01]  /*66a0*/  PLOP3.LUT P0, PT, PT, PT, UP1, 0x80, 0x8 ;  /* 0x000000000008781c */ /* 0x000fe20003f0f018 */
[----:B------:R-:W-:Y:S11]  /*66b0*/  UP2UR UR61, UPR, URZ, 0x2 ;  /* 0x00000002ff3d7883 */ /* 0x000ff60008000000 */
[----:B------:R-:W-:Y:S01]  /*66c0*/  @!UPT UIADD3 URZ, UPT, UPT, URZ, URZ, URZ ;  /* 0x000000fffffff290 */ /* 0x000fe2000fffe0ff */
[----:B--2---:R-:W-:Y:S02]  /*66d0*/  @P0 SHF.R.U32.HI R0, RZ, 0x10, R5 ;  /* 0x00000010ff000819 */ /* 0x004fe40000011605 */
        /* <DEDUP_REMOVED lines=12> */
[----:B------:R-:W3:Y:S01]  /*67a0*/  LDCU UR12, c[0x0][0xb20] ;  /* 0x00016400ff0c77ac */ /* 0x000ee20008000800 */
[----:B-1----:R-:W-:Y:S02]  /*67b0*/  UIMAD.WIDE.U32 UR4, UR58, UR55, URZ ;  /* 0x000000373a0472a5 */ /* 0x002fe4000f8e00ff */
[----:B------:R-:W-:Y:S02]  /*67c0*/  UIMAD.WIDE.U32 UR6, UR59, UR52, URZ ;  /* 0x000000343b0672a5 */ /* 0x000fe4000f8e00ff */
[----:B------:R-:W-:Y:S02]  /*67d0*/  UISETP.NE.AND UP0, UPT, UR54, 0x1, UPT ;  /* 0x000000013600788c */ /* 0x000fe4000bf05270 */
[----:B------:R-:W-:Y:S02]  /*67e0*/  UIMAD.WIDE.U32 UR8, UR37, UR55, URZ ;  /* 0x00000037250872a5 */ /* 0x000fe4000f8e00ff */
[----:B------:R-:W-:Y:S02]  /*67f0*/  UIMAD.WIDE.U32 UR10, UR38, UR52, URZ ;  /* 0x00000034260a72a5 */ /* 0x000fe4000f8e00ff */
[----:B------:R-:W-:Y:S02]  /*6800*/  UISETP.NE.AND UP1, UPT, UR42, 0x1, UPT ;  /* 0x000000012a00788c */ /* 0x000fe4000bf25270 */
[----:B------:R-:W-:Y:S01]  /*6810*/  UISETP.NE.AND UP2, UPT, UR45, 0x1, UPT ;  /* 0x000000012d00788c */ /* 0x000fe2000bf45270 */
[----:B------:R-:W-:Y:S02]  /*6820*/  UMOV UR4, UR5 ;  /* 0x0000000500047c82 */ /* 0x000fe40008000000 */
[----:B---3--:R-:W-:Y:S03]  /*6830*/  USHF.R.U32.HI UR5, URZ, UR12, UR4 ;  /* 0x0000000cff057299 */ /* 0x008fe60008011604 */
[----:B------:R-:W-:Y:S02]  /*6840*/  UMOV UR4, UR7 ;  /* 0x0000000700047c82 */ /* 0x000fe40008000000 */
[----:B------:R-:W-:Y:S02]  /*6850*/  USHF.R.U32.HI UR7, URZ, UR53, UR4 ;  /* 0x00000035ff077299 */ /* 0x000fe40008011604 */
[----:B------:R-:W-:Y:S02]  /*6860*/  USEL UR4, UR58, UR5, !UP0 ;  /* 0x000000053a047287 */ /* 0x000fe4000c000000 */
[----:B------:R-:W-:Y:S01]  /*6870*/  USEL UR7, UR59, UR7, !UP1 ;  /* 0x000000073b077287 */ /* 0x000fe2000c800000 */
[----:B------:R-:W-:Y:S01]  /*6880*/  UMOV UR5, UR9 ;  /* 0x0000000900057c82 */ /* 0x000fe20008000000 */
[----:B------:R-:W-:Y:S02]  /*6890*/  UIMAD.WIDE.U32 UR8, UR4, UR40, URZ ;  /* 0x00000028040872a5 */ /* 0x000fe4000f8e00ff */
[----:B------:R-:W-:Y:S03]  /*68a0*/  USHF.R.U32.HI UR6, URZ, UR12, UR5 ;  /* 0x0000000cff067299 */ /* 0x000fe60008011605 */
[----:B------:R-:W-:Y:S01]  /*68b0*/  UMOV UR5, UR11 ;  /* 0x0000000b00057c82 */ /* 0x000fe20008000000 */
[----:B------:R-:W-:Y:S02]  /*68c0*/  UIMAD.WIDE.U32 UR10, UR7, UR40, URZ ;  /* 0x00000028070a72a5 */ /* 0x000fe4000f8e00ff */
[----:B------:R-:W-:Y:S02]  /*68d0*/  USHF.R.U32.HI UR12, URZ, UR53, UR5 ;  /* 0x00000035ff0c7299 */ /* 0x000fe40008011605 */
[----:B------:R-:W-:Y:S01]  /*68e0*/  USEL UR6, UR37, UR6, !UP0 ;  /* 0x0000000625067287 */ /* 0x000fe2000c000000 */
[----:B------:R-:W-:Y:S02]  /*68f0*/  UMOV UR5, UR9 ;  /* 0x0000000900057c82 */ /* 0x000fe40008000000 */
[----:B------:R-:W-:Y:S01]  /*6900*/  UMOV UR10, UR11 ;  /* 0x0000000b000a7c82 */ /* 0x000fe20008000000 */
[----:B------:R-:W-:Y:S02]  /*6910*/  @UP2 USHF.R.U32.HI UR4, URZ, UR41, UR5 ;  /* 0x00000029ff042299 */ /* 0x000fe40008011605 */
[----:B------:R-:W-:Y:S02]  /*6920*/  @UP2 USHF.R.U32.HI UR7, URZ, UR41, UR10 ;  /* 0x00000029ff072299 */ /* 0x000fe4000801160a */
[----:B------:R-:W-:Y:S02]  /*6930*/  UIMAD UR4, UR45, UR4, URZ ;  /* 0x000000042d0472a4 */ /* 0x000fe4000f8e02ff */
        /* <DEDUP_REMOVED lines=8> */
[----:B------:R-:W-:Y:S02]  /*69c0*/  USEL UR11, UR6, UR4, !UP2 ;  /* 0x00000004060b7287 */ /* 0x000fe4000d000000 */
[----:B------:R-:W-:Y:S02]  /*69d0*/  UIADD3 UR8, UPT, UPT, -UR5, URZ, URZ ;  /* 0x000000ff05087290 */ /* 0x000fe4000fffe1ff */
[----:B------:R-:W-:Y:S01]  /*69e0*/  UIADD3 UR10, UPT, UPT, -UR11, URZ, URZ ;  /* 0x000000ff0b0a7290 */ /* 0x000fe2000fffe1ff */
[----:B------:R-:W-:Y:S01]  /*69f0*/  @!UP0 UMOV UR4, UR9 ;  /* 0x0000000900048c82 */ /* 0x000fe20008000000 */
[----:B------:R-:W-:Y:S02]  /*6a00*/  UIADD3 UR9, UPT, UPT, -UR6, URZ, URZ ;  /* 0x000000ff06097290 */ /* 0x000fe4000fffe1ff */
[----:B------:R-:W-:Y:S02]  /*6a10*/  @!UP0 USHF.R.U32.HI UR4, URZ, UR41, UR4 ;  /* 0x00000029ff048299 */ /* 0x000fe40008011604 */
[----:B------:R-:W-:Y:S02]  /*6a20*/  UIMAD UR10, UR45, UR10, UR6 ;  /* 0x0000000a2d0a72a4 */ /* 0x000fe4000f8e0206 */
[----:B------:R-:W-:Y:S04]  /*6a30*/  @!UP0 USEL UR4, UR5, UR4, !UP2 ;  /* 0x0000000405048287 */ /* 0x000fe8000d000000 */
[----:B------:R-:W-:Y:S02]  /*6a40*/  @!UP0 UIMAD UR10, UR7, UR10, UR4 ;  /* 0x0000000a070a82a4 */ /* 0x000fe4000f8e0204 */
[----:B------:R-:W-:Y:S02]  /*6a50*/  @!UP0 UIADD3 UR11, UPT, UPT, UR11, -UR4, URZ ;  /* 0x800000040b0b8290 */ /* 0x000fe4000fffe0ff */
[----:B------:R-:W-:Y:S02]  /*6a60*/  UIMAD UR7, UR42, UR8, UR38 ;  /* 0x000000082a0772a4 */ /* 0x000fe4000f8e0226 */
[----:B------:R-:W-:Y:S02]  /*6a70*/  @!UP0 UIMAD UR6, UR11, UR45, UR5 ;  /* 0x0000002d0b0682a4 */ /* 0x000fe4000f8e0205 */
[----:B------:R-:W-:Y:S01]  /*6a80*/  UIMAD UR4, UR54, UR9, UR37 ;  /* 0x00000009360472a4 */ /* 0x000fe2000f8e0225 */
[----:B------:R-:W-:Y:S02]  /*6a90*/  @!UP0 UMOV UR5, UR10 ;  /* 0x0000000a00058c82 */ /* 0x000fe40008000000 */
[----:B------:R-:W-:Y:S02]  /*6aa0*/  UIMAD UR38, UR5, UR42, UR7 ;  /* 0x0000002a052672a4 */ /* 0x000fe4000f8e0207 */
[----:B------:R-:W-:Y:S11]  /*6ab0*/  UIMAD UR37, UR6, UR54, UR4 ;  /* 0x00000036062572a4 */ /* 0x000ff6000f8e0204 */
[----:B------:R-:W-:Y:S01]  /*6ac0*/  @!UPT UIADD3 URZ, UPT, UPT, URZ, URZ, URZ ;  /* 0x000000fffffff290 */ /* 0x000fe2000fffe0ff */
.L_x_115:
[----:B-1----:R-:W-:Y:S01]  /*6ad0*/  UISETP.NE.AND UP0, UPT, UR39, 0x1, UPT ;  /* 0x000000012700788c */ /* 0x002fe2000bf05270 */
[----:B------:R-:W-:Y:S01]  /*6ae0*/  LOP3.LUT P0, RZ, R88, 0x1b0, RZ, 0xc0, !PT ;  /* 0x000001b058ff7812 */ /* 0x000fe2000780c0ff */
[----:B------:R-:W-:Y:S01]  /*6af0*/  USHF.L.U32 UR50, UR20, 0x6, URZ ;  /* 0x0000000614327899 */ /* 0x000fe200080006ff */
[----:B------:R-:W-:Y:S01]  /*6b00*/  BSSY.RECONVERGENT B6, `(.L_x_116) ;  /* 0x0000034000067945 */ /* 0x000fe20003800200 */
[----:B------:R-:W-:Y:S01]  /*6b10*/  USHF.L.U32 UR49, UR26, 0x8, URZ ;  /* 0x000000081a317899 */ /* 0x000fe200080006ff */
[----:B------:R-:W-:Y:S06]  /*6b20*/  IADD3 R90, PT, PT, R90, 0x1, RZ ;  /* 0x000000015a5a7810 */ /* 0x000fec0007ffe0ff */
[----:B------:R-:W1:Y:S01]  /*6b30*/  @!UP0 LDCU.128 UR12, c[0x0][0xb10] ;  /* 0x00016200ff0c87ac */ /* 0x000e620008000c00 */
[----:B------:R-:W3:Y:S01]  /*6b40*/  @!UP0 LDCU UR5, c[0x0][0xb0c] ;  /* 0x00016180ff0587ac */ /* 0x000ee20008000800 */
[----:B------:R-:W4:Y:S01]  /*6b50*/  @!UP0 LDCU UR10, c[0x0][0xb20] ;  /* 0x00016400ff0a87ac */ /* 0x000f220008000800 */
[----:B-1----:R-:W-:Y:S02]  /*6b60*/  UIMAD.WIDE.U32 UR8, UR38, UR12, URZ ;  /* 0x0000000c260872a5 */ /* 0x002fe4000f8e00ff */
[----:B------:R-:W-:Y:S02]  /*6b70*/  UIMAD.WIDE.U32 UR6, UR37, UR15, URZ ;  /* 0x0000000f250672a5 */ /* 0x000fe4000f8e00ff */
[----:B------:R-:W-:Y:S03]  /*6b80*/  @!UP0 UISETP.NE.AND UP1, UPT, UR14, 0x1, UPT ;  /* 0x000000010e00888c */ /* 0x000fe6000bf25270 */
[----:B------:R-:W-:Y:S01]  /*6b90*/  @!UP0 UMOV UR4, UR9 ;  /* 0x0000000900048c82 */ /* 0x000fe20008000000 */
[----:B---3--:R-:W-:Y:S02]  /*6ba0*/  @!UP0 UISETP.NE.AND UP2, UPT, UR5, 0x1, UPT ;  /* 0x000000010500888c */ /* 0x008fe4000bf45270 */
[----:B------:R-:W-:Y:S01]  /*6bb0*/  @!UP0 USHF.R.U32.HI UR4, URZ, UR13, UR4 ;  /* 0x0000000dff048299 */ /* 0x000fe20008011604 */
[----:B------:R-:W-:Y:S02]  /*6bc0*/  @!UP0 UMOV UR6, UR7 ;  /* 0x0000000700068c82 */ /* 0x000fe40008000000 */
[----:B----4-:R-:W-:Y:S02]  /*6bd0*/  @!UP0 USHF.R.U32.HI UR6, URZ, UR10, UR6 ;  /* 0x0000000aff068299 */ /* 0x010fe40008011606 */
[----:B------:R-:W-:Y:S02]  /*6be0*/  @!UP0 USEL UR7, UR38, UR4, !UP2 ;  /* 0x0000000426078287 */ /* 0x000fe4000d000000 */
[----:B------:R-:W-:Y:S04]  /*6bf0*/  @!UP0 USEL UR6, UR37, UR6, !UP1 ;  /* 0x0000000625068287 */ /* 0x000fe8000c800000 */
[----:B------:R-:W-:Y:S02]  /*6c00*/  @!UP0 UIADD3 UR4, UPT, UPT, -UR7, UR6, URZ ;  /* 0x0000000607048290 */ /* 0x000fe4000fffe1ff */
[----:B------:R-:W-:Y:S02]  /*6c10*/  @!UP0 UIADD3 UR6, UPT, UPT, UR7, -UR6, URZ ;  /* 0x8000000607068290 */ /* 0x000fe4000fffe0ff */
[----:B------:R-:W-:Y:S02]  /*6c20*/  @!UP0 UIMAD UR38, UR4, UR5, UR38 ;  /* 0x00000005042682a4 */ /* 0x000fe4000f8e0226 */
[----:B------:R-:W-:Y:S01]  /*6c30*/  @!UP0 UIMAD UR37, UR6, UR14, UR37 ;  /* 0x0000000e062582a4 */ /* 0x000fe2000f8e0225 */
[----:B------:R-:W-:Y:S11]  /*6c40*/  @!P0 BRA `(.L_x_117) ;  /* 0x00000000007c8947 */ /* 0x000ff60003800000 */
[----:B------:R-:W1:Y:S01]  /*6c50*/  LDCU.64 UR8, c[0x4][0x80] ;  /* 0x01001000ff0877ac */ /* 0x000e620008000a00 */
[----:B------:R-:W-:Y:S01]  /*6c60*/  MOV R2, 0x0 ;  /* 0x0000000000027802 */ /* 0x000fe20000000f00 */
[----:B------:R-:W-:Y:S02]  /*6c70*/  HFMA2 R12, -RZ, RZ, 0, 5.9604644775390625e-08 ;  /* 0x00000001ff0c7431 */ /* 0x000fe400000001ff */
[----:B------:R-:W-:Y:S01]  /*6c80*/  IMAD.MOV.U32 R8, RZ, RZ, 0x70 ;  /* 0x00000070ff087424 */ /* 0x000fe200078e00ff */
[----:B------:R3:W4:Y:S01]  /*6c90*/  LDC.64 R14, c[0x4][R2] ;  /* 0x01000000020e7b82 */ /* 0x0007220000000a00 */
[----:B------:R-:W2:Y:S01]  /*6ca0*/  LDCU.64 UR6, c[0x4][0x88] ;  /* 0x01001100ff0677ac */ /* 0x000ea20008000a00 */
[----:B------:R-:W-:Y:S01]  /*6cb0*/  IMAD.MOV.U32 R13, RZ, RZ, RZ ;  /* 0x000000ffff0d7224 */ /* 0x000fe200078e00ff */
[----:B------:R-:W2:Y:S01]  /*6cc0*/  LDCU.64 UR4, c[0x4][0x8] ;  /* 0x01000100ff0477ac */ /* 0x000ea20008000a00 */
[----:B-1----:R-:W-:Y:S01]  /*6cd0*/  MOV R5, UR9 ;  /* 0x0000000900057c02 */ /* 0x002fe20008000f00 */
[----:B------:R-:W-:Y:S01]  /*6ce0*/  IMAD.U32 R4, RZ, RZ, UR8 ;  /* 0x00000008ff047e24 */ /* 0x000fe2000f8e00ff */
[----:B--2---:R-:W-:Y:S01]  /*6cf0*/  MOV R7, UR7 ;  /* 0x0000000700077c02 */ /* 0x004fe20008000f00 */
[----:B------:R-:W-:Y:S01]  /*6d00*/  IMAD.U32 R6, RZ, RZ, UR6 ;  /* 0x00000006ff067e24 */ /* 0x000fe2000f8e00ff */
[----:B------:R-:W-:Y:S01]  /*6d10*/  MOV R11, UR5 ;  /* 0x00000005000b7c02 */ /* 0x000fe20008000f00 */
[----:B------:R-:W-:Y:S02]  /*6d20*/  IMAD.U32 R10, RZ, RZ, UR4 ;  /* 0x00000004ff0a7e24 */ /* 0x000fe4000f8e00ff */
[----:B------:R-:W-:Y:S07]  /*6d30*/  LEPC R20, `(.L_x_118) ;  /* 0x000000001014794e */ /* 0x000fee0000000000 */
[----:B---345:R-:W-:Y:S05]  /*6d40*/  CALL.ABS.NOINC R14 ;  /* 0x000000000e007343 */ /* 0x038fea0003c00000 */
.L_x_118:
[----:B------:R-:W1:Y:S01]  /*6d50*/  LDCU.64 UR8, c[0x4][0x80] ;  /* 0x01001000ff0877ac */ /* 0x000e620008000a00 */
[----:B------:R-:W2:Y:S01]  /*6d60*/  LDC.64 R2, c[0x4][R2] ;  /* 0x0100000002027b82 */ /* 0x000ea20000000a00 */
[----:B------:R-:W-:Y:S02]  /*6d70*/  HFMA2 R12, -RZ, RZ, 0, 5.9604644775390625e-08 ;  /* 0x00000001ff0c7431 */ /* 0x000fe400000001ff */
[----:B------:R-:W-:Y:S02]  /*6d80*/  IMAD.MOV.U32 R8, RZ, RZ, 0x70 ;  /* 0x00000070ff087424 */ /* 0x000fe400078e00ff */
[----:B------:R-:W-:Y:S01]  /*6d90*/  IMAD.MOV.U32 R13, RZ, RZ, RZ ;  /* 0x000000ffff0d7224 */ /* 0x000fe200078e00ff */
[----:B------:R-:W3:Y:S01]  /*6da0*/  LDCU.64 UR6, c[0x4][0x88] ;  /* 0x01001100ff0677ac */ /* 0x000ee20008000a00 */
[----:B------:R-:W4:Y:S01]  /*6db0*/  LDCU.64 UR4, c[0x4][0x8] ;  /* 0x01000100ff0477ac */ /* 0x000f220008000a00 */
[----:B-1----:R-:W-:Y:S02]  /*6dc0*/  MOV R4, UR8 ;  /* 0x0000000800047c02 */ /* 0x002fe40008000f00 */
[----:B------:R-:W-:Y:S02]  /*6dd0*/  MOV R5, UR9 ;  /* 0x0000000900057c02 */ /* 0x000fe40008000f00 */
[----:B---3--:R-:W-:Y:S01]  /*6de0*/  MOV R7, UR7 ;  /* 0x0000000700077c02 */ /* 0x008fe20008000f00 */
[----:B------:R-:W-:Y:S01]  /*6df0*/  IMAD.U32 R6, RZ, RZ, UR6 ;  /* 0x00000006ff067e24 */ /* 0x000fe2000f8e00ff */
[----:B----4-:R-:W-:Y:S01]  /*6e00*/  MOV R11, UR5 ;  /* 0x00000005000b7c02 */ /* 0x010fe20008000f00 */
[----:B------:R-:W-:Y:S02]  /*6e10*/  IMAD.U32 R10, RZ, RZ, UR4 ;  /* 0x00000004ff0a7e24 */ /* 0x000fe4000f8e00ff */
[----:B------:R-:W-:Y:S07]  /*6e20*/  LEPC R20, `(.L_x_117) ;  /* 0x000000001014794e */ /* 0x000fee0000000000 */
[----:B--2---:R-:W-:Y:S05]  /*6e30*/  CALL.ABS.NOINC R2 ;  /* 0x0000000002007343 */ /* 0x004fea0003c00000 */
.L_x_117:
[----:B------:R-:W-:Y:S05]  /*6e40*/  BSYNC.RECONVERGENT B6 ;  /* 0x0000000000067941 */ /* 0x000fea0003800200 */
.L_x_116:
[----:B------:R-:W-:Y:S02]  /*6e50*/  ISETP.NE.U32.AND P0, PT, RZ, UR56, PT ;  /* 0x00000038ff007c0c */ /* 0x000fe4000bf05070 */
[C---:B------:R-:W-:Y:S02]  /*6e60*/  ISETP.NE.U32.AND P1, PT, R82.reuse, RZ, PT ;  /* 0x000000ff5200720c */ /* 0x040fe40003f25070 */
[----:B------:R-:W-:Y:S02]  /*6e70*/  ISETP.NE.U32.AND P4, PT, R82, RZ, PT ;  /* 0x000000ff5200720c */ /* 0x000fe40003f85070 */
[----:B------:R-:W-:Y:S02]  /*6e80*/  ISETP.NE.AND.EX P0, PT, RZ, UR57, PT, P0 ;  /* 0x00000039ff007c0c */ /* 0x000fe4000bf05300 */
[C---:B------:R-:W-:Y:S02]  /*6e90*/  ISETP.NE.AND.EX P1, PT, R83.reuse, RZ, PT, P1 ;  /* 0x000000ff5300720c */ /* 0x040fe40003f25310 */
[----:B------:R-:W-:Y:S02]  /*6ea0*/  ISETP.NE.AND.EX P4, PT, R83, RZ, P0, P4 ;  /* 0x000000ff5300720c */ /* 0x000fe40000785340 */
[----:B------:R-:W-:Y:S02]  /*6eb0*/  ISETP.NE.U32.AND P5, PT, R78, RZ, PT ;  /* 0x000000ff4e00720c */ /* 0x000fe40003fa5070 */
[----:B------:R-:W-:Y:S02]  /*6ec0*/  ISETP.NE.U32.AND P3, PT, RZ, UR56, PT ;  /* 0x00000038ff007c0c */ /* 0x000fe4000bf65070 */
[----:B------:R-:W-:Y:S02]  /*6ed0*/  PLOP3.LUT P2, PT, PT, PT, PT, 0x8, 0x80 ;  /* 0x000000000080781c */ /* 0x000fe40003f4e170 */
[----:B------:R-:W-:Y:S02]  /*6ee0*/  ISETP.NE.AND.EX P5, PT, R79, RZ, PT, P5 ;  /* 0x000000ff4f00720c */ /* 0x000fe40003fa5350 */
[----:B------:R-:W-:Y:S03]  /*6ef0*/  ISETP.NE.AND.EX P3, PT, RZ, UR57, PT, P3 ;  /* 0x00000039ff007c0c */ /* 0x000fe6000bf65330 */
[----:B------:R-:W-:Y:S01]  /*6f00*/  @!P4 PLOP3.LUT P2, PT, P1, PT, PT, 0x80, 0x8 ;  /* 0x000000000008c81c */ /* 0x000fe20000f4f070 */
[----:B------:R-:W-:Y:S01]  /*6f10*/  @!UPT UIADD3 URZ, UPT, UPT, URZ, URZ, URZ ;  /* 0x000000fffffff290 */ /* 0x000fe2000fffe0ff */
[----:B------:R-:W-:Y:S11]  /*6f20*/  @!P1 BRA `(.L_x_119) ;  /* 0x0000000000309947 */ /* 0x000ff60003800000 */
[----:B------:R-:W-:Y:S01]  /*6f30*/  ISETP.NE.U32.AND P0, PT, R80, RZ, PT ;  /* 0x000000ff5000720c */ /* 0x000fe20003f05070 */
[----:B------:R-:W1:Y:S01]  /*6f40*/  LDCU.64 UR4, c[0x0][0x358] ;  /* 0x00006b00ff0477ac */ /* 0x000e620008000a00 */
[----:B------:R-:W-:Y:S02]  /*6f50*/  IMAD.MOV.U32 R84, RZ, RZ, 0x1 ;  /* 0x00000001ff547424 */ /* 0x000fe400078e00ff */
[----:B------:R-:W-:Y:S11]  /*6f60*/  ISETP.NE.AND.EX P0, PT, R81, RZ, PT, P0 ;  /* 0x000000ff5100720c */ /* 0x000ff60003f05300 */
[----:B------:R-:W-:Y:S02]  /*6f70*/  @!UPT UIADD3 URZ, UPT, UPT, URZ, URZ, URZ ;  /* 0x000000fffffff290 */ /* 0x000fe4000fffe0ff */
[----:B------:R-:W3:Y:S01]  /*6f80*/  @P0 LDC.64 R2, c[0x0][0x888] ;  /* 0x00022200ff020b82 */ /* 0x000ee20000000a00 */
[----:B--2---:R-:W-:Y:S04]  /*6f90*/  @P0 IMAD R0, R82, UR36, RZ ;  /* 0x0000002452000c24 */ /* 0x004fe8000f8e02ff */
[----:B---3--:R-:W-:Y:S04]  /*6fa0*/  @P0 IMAD.WIDE R2, R0, 0x4, R2 ;  /* 0x0000000400020825 */ /* 0x008fe800078e0202 */
[----:B------:R-:W-:Y:S01]  /*6fb0*/  HFMA2 R0, -RZ, RZ, 0, 5.9604644775390625e-08 ;  /* 0x00000001ff007431 */ /* 0x000fe200000001ff */
[----:B-1---5:R1:W5:Y:S04]  /*6fc0*/  @P0 LDG.E R41, desc[UR4][R2.64] ;  /* 0x0000000402290981 */ /* 0x022368000c1e1900 */
[----:B------:R-:W-:Y:S01]  /*6fd0*/  @!P0 PRMT R84, R0, 0x7610, R84 ;  /* 0x0000761000548816 */ /* 0x000fe20000000054 */
[----:B-1----:R-:W3:Y:S06]  /*6fe0*/  @!P0 LDC R41, c[0x0][0x880] ;  /* 0x00022000ff298b82 */ /* 0x002eec0000000800 */
.L_x_119:
[----:B------:R-:W-:Y:S05]  /*6ff0*/  @!P5 BRA `(.L_x_120) ;  /* 0x000000000024d947 */ /* 0x000fea0003800000 */
[----:B------:R-:W-:Y:S01]  /*7000*/  ISETP.NE.U32.AND P0, PT, R76, RZ, PT ;  /* 0x000000ff4c00720c */ /* 0x000fe20003f05070 */
[----:B------:R-:W1:Y:S03]  /*7010*/  LDCU.64 UR4, c[0x0][0x358] ;  /* 0x00006b00ff0477ac */ /* 0x000e660008000a00 */
[----:B------:R-:W-:Y:S11]  /*7020*/  ISETP.NE.AND.EX P0, PT, R77, RZ, PT, P0 ;  /* 0x000000ff4d00720c */ /* 0x000ff60003f05300 */
[----:B------:R-:W-:Y:S02]  /*7030*/  @!UPT UIADD3 URZ, UPT, UPT, URZ, URZ, URZ ;  /* 0x000000fffffff290 */ /* 0x000fe4000fffe0ff */
[----:B------:R-:W4:Y:S01]  /*7040*/  @P0 LDC.64 R2, c[0x0][0x8a8] ;  /* 0x00022a00ff020b82 */ /* 0x000f220000000a00 */
[----:B--2---:R-:W-:Y:S04]  /*7050*/  @P0 IMAD R0, R78, UR36, RZ ;  /* 0x000000244e000c24 */ /* 0x004fe8000f8e02ff */
[----:B----4-:R-:W-:Y:S05]  /*7060*/  @P0 IMAD.WIDE R2, R0, 0x4, R2 ;  /* 0x0000000400020825 */ /* 0x010fea00078e0202 */
[----:B-1---5:R1:W5:Y:S02]  /*7070*/  @P0 LDG.E R38, desc[UR4][R2.64] ;  /* 0x0000000402260981 */ /* 0x022364000c1e1900 */
[----:B-1----:R-:W4:Y:S02]  /*7080*/  @!P0 LDC R38, c[0x0][0x8a0] ;  /* 0x00022800ff268b82 */ /* 0x002f240000000800 */
.L_x_120:
[----:B---3-5:R-:W-:Y:S01]  /*7090*/  FSETP.NEU.AND P0, PT, R41, RZ, PT ;  /* 0x000000ff2900720b */ /* 0x028fe20003f0d000 */
[----:B------:R-:W-:Y:S01]  /*70a0*/  BSSY B1, `(.L_x_121) ;  /* 0x0000038000017945 */ /* 0x000fe20003800000 */
[----:B------:R-:W-:Y:S01]  /*70b0*/  SEL R3, RZ, 0xffffffff, P3 ;  /* 0xffffffffff037807 */ /* 0x000fe20001800000 */
[----:B------:R-:W-:Y:S01]  /*70c0*/  IMAD.MOV.U32 R47, RZ, RZ, 0x1 ;  /* 0x00000001ff2f7424 */ /* 0x000fe200078e00ff */
[----:B------:R-:W-:Y:S01]  /*70d0*/  @!P4 LOP3.LUT P3, RZ, R84, 0xff, RZ, 0xc0, !PT ;  /* 0x000000ff54ffc812 */ /* 0x000fe2000786c0ff */
[----:B------:R-:W-:Y:S01]  /*70e0*/  IMAD R39, R36, 0x80, R37 ;  /* 0x0000008024277824 */ /* 0x000fe200078e0225 */
[----:B------:R-:W-:Y:S01]  /*70f0*/  @!P4 SEL R2, RZ, 0xffffffff, P0 ;  /* 0xffffffffff02c807 */ /* 0x000fe20000000000 */
[----:B------:R-:W-:Y:S01]  /*7100*/  IMAD R91, R98, -0x10, R96 ;  /* 0xfffffff0625b7824 */ /* 0x000fe200078e0260 */
[----:B------:R-:W-:Y:S01]  /*7110*/  LOP3.LUT R94, R94, 0x1, RZ, 0x3c, !PT ;  /* 0x000000015e5e7812 */ /* 0x000fe200078e3cff */
[----:B------:R-:W-:Y:S01]  /*7120*/  IMAD.MOV.U32 R46, RZ, RZ, RZ ;  /* 0x000000ffff2e7224 */ /* 0x000fe200078e00ff */
[----:B------:R-:W-:Y:S02]  /*7130*/  @P2 SEL R2, R3, R2, !P3 ;  /* 0x0000000203022207 */ /* 0x000fe40005800000 */
[----:B------:R-:W-:Y:S02]  /*7140*/  CS2R R74, SRZ ;  /* 0x00000000004a7805 */ /* 0x000fe4000001ff00 */
[----:B------:R-:W-:Y:S02]  /*7150*/  LEA R101, R36, UR43, 0x3 ;  /* 0x0000002b24657c11 */ /* 0x000fe4000f8e18ff */
[----:B------:R-:W-:Y:S02]  /*7160*/  CS2R R72, SRZ ;  /* 0x0000000000487805 */ /* 0x000fe4000001ff00 */
[----:B------:R-:W-:Y:S02]  /*7170*/  @!P4 LOP3.LUT R2, R2, 0x1, RZ, 0xc0, !PT ;  /* 0x000000010202c812 */ /* 0x000fe400078ec0ff */
[----:B------:R-:W-:Y:S02]  /*7180*/  CS2R R66, SRZ ;  /* 0x0000000000427805 */ /* 0x000fe4000001ff00 */
[----:B--2---:R-:W-:Y:S02]  /*7190*/  SHF.L.U32 R0, R93, 0x1f, RZ ;  /* 0x0000001f5d007819 */ /* 0x004fe400000006ff */
[----:B------:R-:W-:Y:S02]  /*71a0*/  CS2R R64, SRZ ;  /* 0x0000000000407805 */ /* 0x000fe4000001ff00 */
[----:B------:R-:W-:Y:S02]  /*71b0*/  ISETP.NE.U32.OR P5, PT, R2, 0x1, P4 ;  /* 0x000000010200780c */ /* 0x000fe400027a5470 */
[----:B------:R-:W-:Y:S02]  /*71c0*/  CS2R R58, SRZ ;  /* 0x00000000003a7805 */ /* 0x000fe4000001ff00 */
[----:B------:R-:W-:Y:S02]  /*71d0*/  LOP3.LUT P4, R89, R84, 0xff, RZ, 0xc0, !PT ;  /* 0x000000ff54597812 */ /* 0x000fe4000788c0ff */
[----:B------:R-:W-:Y:S02]  /*71e0*/  CS2R R56, SRZ ;  /* 0x0000000000387805 */ /* 0x000fe4000001ff00 */
[----:B------:R-:W-:Y:S02]  /*71f0*/  SEL R2, RZ, 0xffffffff, P0 ;  /* 0xffffffffff027807 */ /* 0x000fe40000000000 */
[----:B------:R-:W-:Y:S02]  /*7200*/  CS2R R50, SRZ ;  /* 0x0000000000327805 */ /* 0x000fe4000001ff00 */
[----:B------:R-:W-:Y:S02]  /*7210*/  P2R R100, PR, RZ, 0x20 ;  /* 0x00000020ff647803 */ /* 0x000fe40000000000 */
[----:B------:R-:W-:Y:S02]  /*7220*/  CS2R R48, SRZ ;  /* 0x0000000000307805 */ /* 0x000fe4000001ff00 */
[----:B------:R-:W-:Y:S04]  /*7230*/  @P1 SEL R2, R3, R2, !P4 ;  /* 0x0000000203021207 */ /* 0x000fe80006000000 */
[----:B------:R-:W-:Y:S02]  /*7240*/  LOP3.LUT R2, R2, 0x1, RZ, 0xc0, !PT ;  /* 0x0000000102027812 */ /* 0x000fe400078ec0ff */
[----:B------:R-:W-:Y:S02]  /*7250*/  @P5 SHF.L.U32 R4, R94, 0x1f, RZ ;  /* 0x0000001f5e045819 */ /* 0x000fe400000006ff */
[----:B------:R-:W-:Y:S02]  /*7260*/  ISETP.NE.U32.AND P0, PT, R2, 0x1, PT ;  /* 0x000000010200780c */ /* 0x000fe40003f05070 */
[----:B------:R-:W1:Y:S02]  /*7270*/  @P5 SYNCS.PHASECHK.TRANS64.TRYWAIT P3, [UR43+0x100], R4 ;  /* 0x00010004ff0055a7 */ /* 0x000e64000806112b */
[----:B------:R-:W-:Y:S01]  /*7280*/  P2R R60, PR, RZ, 0x1 ;  /* 0x00000001ff3c7803 */ /* 0x000fe20000000000 */
[----:B------:R2:W3:Y:S01]  /*7290*/  SYNCS.PHASECHK.TRANS64.TRYWAIT P2, [R101+URZ+0x170], R0 ;  /* 0x00017000650075a7 */ /* 0x0004e200080411ff */
[----:B-1----:R-:W-:Y:S01]  /*72a0*/  @P5 SEL R47, RZ, 0x1, !P3 ;  /* 0x00000001ff2f5807 */ /* 0x002fe20005800000 */
[----:B--2---:R-:W-:Y:S06]  /*72b0*/  @!P5 BRA `(.L_x_122) ;  /* 0x000000000058d947 */ /* 0x004fec0003800000 */
[----:B------:R-:W-:Y:S01]  /*72c0*/  IMAD.MOV.U32 R75, RZ, RZ, RZ ;  /* 0x000000ffff4b7224 */ /* 0x000fe200078e00ff */
[----:B------:R-:W-:Y:S01]  /*72d0*/  ISETP.NE.AND P0, PT, R47, RZ, PT ;  /* 0x000000ff2f00720c */ /* 0x000fe20003f05270 */
[----:B------:R-:W-:Y:S01]  /*72e0*/  BSSY B0, `(.L_x_123) ;  /* 0x000000c000007945 */ /* 0x000fe20003800000 */
[----:B------:R-:W-:Y:S02]  /*72f0*/  CS2R R50, SRZ ;  /* 0x0000000000327805 */ /* 0x000fe4000001ff00 */
[----:B------:R-:W-:Y:S02]  /*7300*/  CS2R R48, SRZ ;  /* 0x0000000000307805 */ /* 0x000fe4000001ff00 */
[----:B------:R-:W-:Y:S02]  /*7310*/  CS2R R58, SRZ ;  /* 0x00000000003a7805 */ /* 0x000fe4000001ff00 */
[----:B------:R-:W-:Y:S02]  /*7320*/  CS2R R56, SRZ ;  /* 0x0000000000387805 */ /* 0x000fe4000001ff00 */
[----:B------:R-:W-:Y:S02]  /*7330*/  CS2R R66, SRZ ;  /* 0x0000000000427805 */ /* 0x000fe4000001ff00 */
[----:B------:R-:W-:Y:S02]  /*7340*/  CS2R R64, SRZ ;  /* 0x0000000000407805 */ /* 0x000fe4000001ff00 */
[----:B------:R-:W-:Y:S01]  /*7350*/  CS2R R72, SRZ ;  /* 0x0000000000487805 */ /* 0x000fe2000001ff00 */
[----:B------:R-:W-:Y:S06]  /*7360*/  @P0 BRA `(.L_x_124) ;  /* 0x00000000000c0947 */ /* 0x000fec0003800000 */
[----:B------:R-:W-:Y:S04]  /*7370*/  SHF.L.U32 R3, R94, 0x1f, RZ ;  /* 0x0000001f5e037819 */ /* 0x000fe800000006ff */
[----:B------:R-:W1:Y:S02]  /*7380*/  SYNCS.PHASECHK.TRANS64.TRYWAIT P0, [UR43+0x100], R3 ;  /* 0x00010003ff0075a7 */ /* 0x000e64000800112b */
[----:B-1----:R-:W-:Y:S05]  /*7390*/  @!P0 BRA `(.L_x_125) ;  /* 0x00000044002c8947 */ /* 0x002fea0003800000 */
.L_x_124:
[----:B------:R-:W-:Y:S05]  /*73a0*/  BSYNC B0 ;  /* 0x0000000000007941 */ /* 0x000fea0003800000 */
.L_x_123:
[----:B------:R-:W-:Y:S01]  /*73b0*/  ISETP.NE.AND P0, PT, R60, RZ, PT ;  /* 0x000000ff3c00720c */ /* 0x000fe20003f05270 */
[----:B------:R-:W-:Y:S11]  /*73c0*/  HFMA2 R46, -RZ, RZ, 0, 5.9604644775390625e-08 ;  /* 0x00000001ff2e7431 */ /* 0x000ff600000001ff */
[----:B------:R-:W-:Y:S01]  /*73d0*/  @!UPT UIADD3 URZ, UPT, UPT, URZ, URZ, URZ ;  /* 0x000000fffffff290 */ /* 0x000fe2000fffe0ff */
[----:B------:R2:W1:Y:S04]  /*73e0*/  @P0 LDS.128 R48, [R97] ;  /* 0x0000000061300984 */ /* 0x0004680000000c00 */
[----:B------:R2:W1:Y:S04]  /*73f0*/  @P0 LDS.128 R56, [R96+0x10] ;  /* 0x0000100060380984 */ /* 0x0004680000000c00 */
[----:B------:R2:W1:Y:S04]  /*7400*/  @P0 LDS.128 R64, [R95+0x20] ;  /* 0x000020005f400984 */ /* 0x0004680000000c00 */
[----:B------:R2:W1:Y:S02]  /*7410*/  @P0 LDS.128 R72, [R91+0x30] ;  /* 0x000030005b480984 */ /* 0x0004640000000c00 */
.L_x_122:
[----:B------:R-:W-:Y:S05]  /*7420*/  BSYNC B1 ;  /* 0x0000000000017941 */ /* 0x000fea0003800000 */
.L_x_121:
[----:B-1----:R-:W-:Y:S04]  /*7430*/  SHF.R.U32.HI R2, RZ, 0x15, R39 ;  /* 0x00000015ff027819 */ /* 0x002fe80000011627 */
[----:B------:R-:W-:Y:S01]  /*7440*/  LOP3.LUT P0, RZ, R2, 0x3, R85, 0x48, !PT ;  /* 0x0000000302ff7812 */ /* 0x000fe20007804855 */
[----:B------:R-:W-:Y:S01]  /*7450*/  @!UPT UIADD3 URZ, UPT, UPT, URZ, URZ, URZ ;  /* 0x000000fffffff290 */ /* 0x000fe2000fffe0ff */
[----:B---3--:R-:W-:Y:S11]  /*7460*/  @P2 BRA `(.L_x_126) ;  /* 0x0000000000082947 */ /* 0x008ff60003800000 */
[----:B------:R-:W1:Y:S02]  /*7470*/  SYNCS.PHASECHK.TRANS64.TRYWAIT P1, [R101+URZ+0x170], R0 ;  /* 0x00017000650075a7 */ /* 0x000e6400080211ff */
[----:B-1----:R-:W-:Y:S05]  /*7480*/  @!P1 BRA `(.L_x_127) ;  /* 0x0000004400089947 */ /* 0x002fea0003800000 */
.L_x_126:
[----:B------:R-:W-:Y:S05]  /*7490*/  @!P0 BRA `(.L_x_128) ;  /* 0x0000000000408947 */ /* 0x000fea0003800000 */
[----:B------:R-:W3:Y:S01]  /*74a0*/  LDCU.64 UR8, c[0x4][0x70] ;  /* 0x01000e00ff0877ac */ /* 0x000ee20008000a00 */
[----:B------:R-:W-:Y:S01]  /*74b0*/  MOV R3, 0x0 ;  /* 0x0000000000037802 */ /* 0x000fe20000000f00 */
[----:B------:R-:W-:Y:S02]  /*74c0*/  HFMA2 R12, -RZ, RZ, 0, 5.9604644775390625e-08 ;  /* 0x00000001ff0c7431 */ /* 0x000fe400000001ff */
[----:B------:R-:W-:Y:S02]  /*74d0*/  IMAD.MOV.U32 R8, RZ, RZ, 0x192 ;  /* 0x00000192ff087424 */ /* 0x000fe400078e00ff */
[----:B------:R-:W-:Y:S01]  /*74e0*/  IMAD.MOV.U32 R13, RZ, RZ, RZ ;  /* 0x000000ffff0d7224 */ /* 0x000fe200078e00ff */
[----:B------:R-:W5:Y:S01]  /*74f0*/  LDCU.64 UR6, c[0x4][0x78] ;  /* 0x01000f00ff0677ac */ /* 0x000f620008000a00 */
[----:B------:R-:W1:Y:S01]  /*7500*/  LDC.64 R2, c[0x4][R3] ;  /* 0x0100000003027b82 */ /* 0x000e620000000a00 */
[----:B------:R-:W2:Y:S01]  /*7510*/  LDCU.64 UR4, c[0x4][0x10] ;  /* 0x01000200ff0477ac */ /* 0x000ea20008000a00 */
[----:B---3--:R-:W-:Y:S01]  /*7520*/  MOV R5, UR9 ;  /* 0x0000000900057c02 */ /* 0x008fe20008000f00 */
[----:B------:R-:W-:Y:S01]  /*7530*/  IMAD.U32 R4, RZ, RZ, UR8 ;  /* 0x00000008ff047e24 */ /* 0x000fe2000f8e00ff */
[----:B-----5:R-:W-:Y:S01]  /*7540*/  MOV R7, UR7 ;  /* 0x0000000700077c02 */ /* 0x020fe20008000f00 */
[----:B------:R-:W-:Y:S01]  /*7550*/  IMAD.U32 R6, RZ, RZ, UR6 ;  /* 0x00000006ff067e24 */ /* 0x000fe2000f8e00ff */
[----:B--2---:R-:W-:Y:S01]  /*7560*/  MOV R11, UR5 ;  /* 0x00000005000b7c02 */ /* 0x004fe20008000f00 */
[----:B------:R-:W-:Y:S02]  /*7570*/  IMAD.U32 R10, RZ, RZ, UR4 ;  /* 0x00000004ff0a7e24 */ /* 0x000fe4000f8e00ff */
[----:B------:R-:W-:Y:S07]  /*7580*/  LEPC R20, `(.L_x_128) ;  /* 0x000000001014794e */ /* 0x000fee0000000000 */
[----:B-1--4-:R-:W-:Y:S05]  /*7590*/  CALL.ABS.NOINC R2 ;  /* 0x0000000002007343 */ /* 0x012fea0003c00000 */
.L_x_128:
[----:B------:R-:W-:Y:S05]  /*75a0*/  WARPSYNC.ALL ;  /* 0x0000000000007948 */ /* 0x000fea0003800000 */
[----:B------:R-:W-:Y:S01]  /*75b0*/  R2UR UR4, R39 ;  /* 0x00000000270472ca */ /* 0x000fe200000e0000 */
[--C-:B------:R-:W-:Y:S01]  /*75c0*/  HADD2.F32 R40, -RZ, R48.reuse.H0_H0 ;  /* 0x20000030ff287230 */ /* 0x100fe20000004100 */
[----:B------:R-:W-:Y:S01]  /*75d0*/  ISETP.NE.AND P0, PT, R99, RZ, PT ;  /* 0x000000ff6300720c */ /* 0x000fe20003f05270 */
[----:B------:R-:W-:Y:S01]  /*75e0*/  HADD2.F32 R43, -RZ, R48.H1_H1 ;  /* 0x30000030ff2b7230 */ /* 0x000fe20000004100 */
[----:B------:R-:W-:Y:S01]  /*75f0*/  BSSY.RECONVERGENT B0, `(.L_x_129) ;  /* 0x000008a000007945 */ /* 0x000fe20003800200 */
[----:B------:R-:W-:Y:S02]  /*7600*/  HADD2.F32 R42, -RZ, R49.H0_H0 ;  /* 0x20000031ff2a7230 */ /* 0x000fe40000004100 */
[----:B------:R-:W-:Y:S02]  /*7610*/  HADD2.F32 R45, -RZ, R51.H0_H0 ;  /* 0x20000033ff2d7230 */ /* 0x000fe40000004100 */
[----:B------:R-:W-:Y:S04]  /*7620*/  HADD2.F32 R44, -RZ, R75.H1_H1 ;  /* 0x3000004bff2c7230 */ /* 0x000fe80000004100 */
[----:B------:R-:W1:Y:S02]  /*7630*/  LDTM.x32 R4, tmem[UR4] ;  /* 0x00000004000479ee */ /* 0x000e6400082c0000 */
[C---:B-1--4-:R-:W-:Y:S01]  /*7640*/  FMUL R0, R38.reuse, R4 ;  /* 0x0000000426007220 */ /* 0x052fe20000400000 */
[C---:B------:R-:W-:Y:S01]  /*7650*/  FMUL R2, R38.reuse, R5 ;  /* 0x0000000526027220 */ /* 0x040fe20000400000 */
[C---:B------:R-:W-:Y:S01]  /*7660*/  FMUL R3, R38.reuse, R6 ;  /* 0x0000000626037220 */ /* 0x040fe20000400000 */
[C---:B------:R-:W-:Y:S01]  /*7670*/  FMUL R7, R38.reuse, R7 ;  /* 0x0000000726077220 */ /* 0x040fe20000400000 */
[C---:B------:R-:W-:Y:S01]  /*7680*/  FFMA R0, R41.reuse, R40, R0 ;  /* 0x0000002829007223 */ /* 0x040fe20000000000 */
[----:B------:R-:W-:Y:S02]  /*7690*/  HADD2.F32 R40, -RZ, R49.H1_H1 ;  /* 0x30000031ff287230 */ /* 0x000fe40000004100 */
[C---:B------:R-:W-:Y:S01]  /*76a0*/  FFMA R2, R41.reuse, R43, R2 ;  /* 0x0000002b29027223 */ /* 0x040fe20000000002 */
[C---:B------:R-:W-:Y:S01]  /*76b0*/  FFMA R3, R41.reuse, R42, R3 ;  /* 0x0000002a29037223 */ /* 0x040fe20000000003 */
[--C-:B------:R-:W-:Y:S02]  /*76c0*/  HADD2.F32 R43, -RZ, R50.reuse.H0_H0 ;  /* 0x20000032ff2b7230 */ /* 0x100fe40000004100 */
[----:B------:R-:W-:Y:S01]  /*76d0*/  FMUL R4, R38, R8 ;  /* 0x0000000826047220 */ /* 0x000fe20000400000 */
[----:B------:R-:W-:Y:S01]  /*76e0*/  HADD2.F32 R42, -RZ, R50.H1_H1 ;  /* 0x30000032ff2a7230 */ /* 0x000fe20000004100 */
[----:B------:R-:W-:Y:S01]  /*76f0*/  F2FP.F16.F32.PACK_AB R52, R2, R0 ;  /* 0x000000000234723e */ /* 0x000fe200000000ff */
[C---:B------:R-:W-:Y:S01]  /*7700*/  FFMA R7, R41.reuse, R40, R7 ;  /* 0x0000002829077223 */ /* 0x040fe20000000007 */
[----:B------:R-:W-:Y:S01]  /*7710*/  FFMA R4, R41, R43, R4 ;  /* 0x0000002b29047223 */ /* 0x000fe20000000004 */
[C---:B------:R-:W-:Y:S01]  /*7720*/  FMUL R5, R38.reuse, R9 ;  /* 0x0000000926057220 */ /* 0x040fe20000400000 */
[C---:B------:R-:W-:Y:S01]  /*7730*/  FMUL R6, R38.reuse, R10 ;  /* 0x0000000a26067220 */ /* 0x040fe20000400000 */
[----:B------:R-:W-:Y:S01]  /*7740*/  HADD2.F32 R40, -RZ, R51.H1_H1 ;  /* 0x30000033ff287230 */ /* 0x000fe20000004100 */
[----:B------:R-:W-:Y:S01]  /*7750*/  F2FP.F16.F32.PACK_AB R53, R7, R3 ;  /* 0x000000030735723e */ /* 0x000fe200000000ff */
[C---:B------:R-:W-:Y:S01]  /*7760*/  FFMA R5, R41.reuse, R42, R5 ;  /* 0x0000002a29057223 */ /* 0x040fe20000000005 */
[----:B------:R-:W-:Y:S01]  /*7770*/  FFMA R6, R41, R45, R6 ;  /* 0x0000002d29067223 */ /* 0x000fe20000000006 */
[C---:B------:R-:W-:Y:S01]  /*7780*/  FMUL R11, R38.reuse, R11 ;  /* 0x0000000b260b7220 */ /* 0x040fe20000400000 */
[--C-:B------:R-:W-:Y:S02]  /*7790*/  HADD2.F32 R43, -RZ, R56.reuse.H0_H0 ;  /* 0x20000038ff2b7230 */ /* 0x100fe40000004100 */
[C---:B------:R-:W-:Y:S01]  /*77a0*/  FMUL R8, R38.reuse, R12 ;  /* 0x0000000c26087220 */ /* 0x040fe20000400000 */
[----:B------:R-:W-:Y:S01]  /*77b0*/  F2FP.F16.F32.PACK_AB R54, R5, R4 ;  /* 0x000000040536723e */ /* 0x000fe200000000ff */
[C---:B------:R-:W-:Y:S01]  /*77c0*/  FFMA R11, R41.reuse, R40, R11 ;  /* 0x00000028290b7223 */ /* 0x040fe2000000000b */
[----:B------:R-:W-:Y:S02]  /*77d0*/  HADD2.F32 R40, -RZ, R56.H1_H1 ;  /* 0x30000038ff287230 */ /* 0x000fe40000004100 */
[----:B------:R-:W-:Y:S01]  /*77e0*/  FFMA R8, R41, R43, R8 ;  /* 0x0000002b29087223 */ /* 0x000fe20000000008 */
[C---:B------:R-:W-:Y:S01]  /*77f0*/  FMUL R9, R38.reuse, R13 ;  /* 0x0000000d26097220 */ /* 0x040fe20000400000 */
[--C-:B------:R-:W-:Y:S01]  /*7800*/  HADD2.F32 R45, -RZ, R57.reuse.H0_H0 ;  /* 0x20000039ff2d7230 */ /* 0x100fe20000004100 */
[----:B------:R-:W-:Y:S01]  /*7810*/  F2FP.F16.F32.PACK_AB R55, R11, R6 ;  /* 0x000000060b37723e */ /* 0x000fe200000000ff */
[C---:B------:R-:W-:Y:S01]  /*7820*/  FMUL R10, R38.reuse, R14 ;  /* 0x0000000e260a7220 */ /* 0x040fe20000400000 */
[----:B------:R-:W-:Y:S02]  /*7830*/  HADD2.F32 R42, -RZ, R57.H1_H1 ;  /* 0x30000039ff2a7230 */ /* 0x000fe40000004100 */
[C---:B------:R-:W-:Y:S01]  /*7840*/  FFMA R9, R41.reuse, R40, R9 ;  /* 0x0000002829097223 */ /* 0x040fe20000000009 */
[C---:B------:R-:W-:Y:S01]  /*7850*/  FMUL R15, R38.reuse, R15 ;  /* 0x0000000f260f7220 */ /* 0x040fe20000400000 */
[----:B------:R1:W-:Y:S01]  /*7860*/  STS.128 [R97], R52 ;  /* 0x0000003461007388 */ /* 0x0003e20000000c00 */
[----:B------:R-:W-:Y:S01]  /*7870*/  FFMA R10, R41, R45, R10 ;  /* 0x0000002d290a7223 */ /* 0x000fe2000000000a */
[--C-:B------:R-:W-:Y:S01]  /*7880*/  HADD2.F32 R40, -RZ, R58.reuse.H0_H0 ;  /* 0x2000003aff287230 */ /* 0x100fe20000004100 */
[----:B------:R-:W-:Y:S01]  /*7890*/  F2FP.F16.F32.PACK_AB R68, R9, R8 ;  /* 0x000000080944723e */ /* 0x000fe200000000ff */
[----:B------:R-:W-:Y:S01]  /*78a0*/  FFMA R15, R41, R42, R15 ;  /* 0x0000002a290f7223 */ /* 0x000fe2000000000f */
[C---:B------:R-:W-:Y:S01]  /*78b0*/  FMUL R12, R38.reuse, R16 ;  /* 0x00000010260c7220 */ /* 0x040fe20000400000 */
[----:B------:R-:W-:Y:S02]  /*78c0*/  HADD2.F32 R42, -RZ, R58.H1_H1 ;  /* 0x3000003aff2a7230 */ /* 0x000fe40000004100 */
[C---:B------:R-:W-:Y:S01]  /*78d0*/  FMUL R13, R38.reuse, R17 ;  /* 0x00000011260d7220 */ /* 0x040fe20000400000 */
[--C-:B------:R-:W-:Y:S01]  /*78e0*/  HADD2.F32 R43, -RZ, R59.reuse.H0_H0 ;  /* 0x2000003bff2b7230 */ /* 0x100fe20000004100 */
[----:B------:R-:W-:Y:S01]  /*78f0*/  F2FP.F16.F32.PACK_AB R69, R15, R10 ;  /* 0x0000000a0f45723e */ /* 0x000fe200000000ff */
[C---:B------:R-:W-:Y:S01]  /*7900*/  FFMA R12, R41.reuse, R40, R12 ;  /* 0x00000028290c7223 */ /* 0x040fe2000000000c */
[C---:B------:R-:W-:Y:S01]  /*7910*/  FFMA R13, R41.reuse, R42, R13 ;  /* 0x0000002a290d7223 */ /* 0x040fe2000000000d */
[C---:B------:R-:W-:Y:S01]  /*7920*/  FMUL R14, R38.reuse, R18 ;  /* 0x00000012260e7220 */ /* 0x040fe20000400000 */
[----:B------:R-:W-:Y:S02]  /*7930*/  HADD2.F32 R40, -RZ, R59.H1_H1 ;  /* 0x3000003bff287230 */ /* 0x000fe40000004100 */
[C---:B------:R-:W-:Y:S01]  /*7940*/  FMUL R19, R38.reuse, R19 ;  /* 0x0000001326137220 */ /* 0x040fe20000400000 */
[C---:B------:R-:W-:Y:S01]  /*7950*/  FMUL R16, R38.reuse, R20 ;  /* 0x0000001426107220 */ /* 0x040fe20000400000 */
[C---:B------:R-:W-:Y:S01]  /*7960*/  FFMA R14, R41.reuse, R43, R14 ;  /* 0x0000002b290e7223 */ /* 0x040fe2000000000e */
[--C-:B------:R-:W-:Y:S02]  /*7970*/  HADD2.F32 R43, -RZ, R64.reuse.H0_H0 ;  /* 0x20000040ff2b7230 */ /* 0x100fe40000004100 */
[C---:B------:R-:W-:Y:S01]  /*7980*/  FFMA R19, R41.reuse, R40, R19 ;  /* 0x0000002829137223 */ /* 0x040fe20000000013 */
[----:B------:R-:W-:Y:S02]  /*7990*/  HADD2.F32 R42, -RZ, R64.H1_H1 ;  /* 0x30000040ff2a7230 */ /* 0x000fe40000004100 */
[C---:B------:R-:W-:Y:S01]  /*79a0*/  FMUL R17, R38.reuse, R21 ;  /* 0x0000001526117220 */ /* 0x040fe20000400000 */
[--C-:B------:R-:W-:Y:S02]  /*79b0*/  HADD2.F32 R45, -RZ, R65.reuse.H0_H0 ;  /* 0x20000041ff2d7230 */ /* 0x100fe40000004100 */
[C---:B------:R-:W-:Y:S01]  /*79c0*/  FMUL R18, R38.reuse, R22 ;  /* 0x0000001626127220 */ /* 0x040fe20000400000 */
[----:B------:R-:W-:Y:S02]  /*79d0*/  HADD2.F32 R40, -RZ, R65.H1_H1 ;  /* 0x30000041ff287230 */ /* 0x000fe40000004100 */
[C---:B------:R-:W-:Y:S01]  /*79e0*/  FMUL R23, R38.reuse, R23 ;  /* 0x0000001726177220 */ /* 0x040fe20000400000 */
[C---:B------:R-:W-:Y:S01]  /*79f0*/  FFMA R16, R41.reuse, R43, R16 ;  /* 0x0000002b29107223 */ /* 0x040fe20000000010 */
[C---:B------:R-:W-:Y:S01]  /*7a00*/  FFMA R17, R41.reuse, R42, R17 ;  /* 0x0000002a29117223 */ /* 0x040fe20000000011 */
[C---:B------:R-:W-:Y:S01]  /*7a10*/  FFMA R18, R41.reuse, R45, R18 ;  /* 0x0000002d29127223 */ /* 0x040fe20000000012 */
[C---:B------:R-:W-:Y:S01]  /*7a20*/  FFMA R23, R41.reuse, R40, R23 ;  /* 0x0000002829177223 */ /* 0x040fe20000000017 */
[--C-:B------:R-:W-:Y:S02]  /*7a30*/  HADD2.F32 R43, -RZ, R66.reuse.H0_H0 ;  /* 0x20000042ff2b7230 */ /* 0x100fe40000004100 */
[C---:B------:R-:W-:Y:S01]  /*7a40*/  FMUL R20, R38.reuse, R24 ;  /* 0x0000001826147220 */ /* 0x040fe20000400000 */
        /* <DEDUP_REMOVED lines=9> */
[----:B------:R-:W-:Y:S01]  /*7ae0*/  FFMA R27, R41, R42, R27 ;  /* 0x0000002a291b7223 */ /* 0x000fe2000000001b */
[--C-:B------:R-:W-:Y:S02]  /*7af0*/  HADD2.F32 R40, -RZ, R72.reuse.H0_H0 ;  /* 0x20000048ff287230 */ /* 0x100fe40000004100 */
[C---:B------:R-:W-:Y:S01]  /*7b00*/  FMUL R24, R38.reuse, R28 ;  /* 0x0000001c26187220 */ /* 0x040fe20000400000 */
[----:B------:R-:W-:Y:S02]  /*7b10*/  HADD2.F32 R42, -RZ, R72.H1_H1 ;  /* 0x30000048ff2a7230 */ /* 0x000fe40000004100 */
[C---:B------:R-:W-:Y:S01]  /*7b20*/  FMUL R25, R38.reuse, R29 ;  /* 0x0000001d26197220 */ /* 0x040fe20000400000 */
[--C-:B------:R-:W-:Y:S02]  /*7b30*/  HADD2.F32 R43, -RZ, R73.reuse.H0_H0 ;  /* 0x20000049ff2b7230 */ /* 0x100fe40000004100 */
[C---:B------:R-:W-:Y:S01]  /*7b40*/  FMUL R26, R38.reuse, R30 ;  /* 0x0000001e261a7220 */ /* 0x040fe20000400000 */
[----:B------:R-:W-:Y:S01]  /*7b50*/  F2FP.F16.F32.PACK_AB R70, R13, R12 ;  /* 0x0000000c0d46723e */ /* 0x000fe200000000ff */
[----:B------:R-:W-:Y:S01]  /*7b60*/  FFMA R24, R41, R40, R24 ;  /* 0x0000002829187223 */ /* 0x000fe20000000018 */
[----:B------:R-:W-:Y:S01]  /*7b70*/  F2FP.F16.F32.PACK_AB R71, R19, R14 ;  /* 0x0000000e1347723e */ /* 0x000fe200000000ff */
[C---:B------:R-:W-:Y:S01]  /*7b80*/  FFMA R25, R41.reuse, R42, R25 ;  /* 0x0000002a29197223 */ /* 0x040fe20000000019 */
[C---:B------:R-:W-:Y:S01]  /*7b90*/  FFMA R26, R41.reuse, R43, R26 ;  /* 0x0000002b291a7223 */ /* 0x040fe2000000001a */
[----:B------:R-:W-:Y:S02]  /*7ba0*/  HADD2.F32 R40, -RZ, R73.H1_H1 ;  /* 0x30000049ff287230 */ /* 0x000fe40000004100 */
[C---:B------:R-:W-:Y:S01]  /*7bb0*/  FMUL R31, R38.reuse, R31 ;  /* 0x0000001f261f7220 */ /* 0x040fe20000400000 */
[----:B------:R1:W-:Y:S01]  /*7bc0*/  STS.128 [R96+0x10], R68 ;  /* 0x0000104460007388 */ /* 0x0003e20000000c00 */
[--C-:B------:R-:W-:Y:S02]  /*7bd0*/  HADD2.F32 R43, -RZ, R74.reuse.H0_H0 ;  /* 0x2000004aff2b7230 */ /* 0x100fe40000004100 */
[C---:B------:R-:W-:Y:S01]  /*7be0*/  FMUL R28, R38.reuse, R32 ;  /* 0x00000020261c7220 */ /* 0x040fe20000400000 */
[----:B------:R-:W-:Y:S02]  /*7bf0*/  HADD2.F32 R42, -RZ, R74.H1_H1 ;  /* 0x3000004aff2a7230 */ /* 0x000fe40000004100 */
[C---:B------:R-:W-:Y:S01]  /*7c00*/  FMUL R29, R38.reuse, R33 ;  /* 0x00000021261d7220 */ /* 0x040fe20000400000 */
[----:B------:R-:W-:Y:S02]  /*7c10*/  HADD2.F32 R45, -RZ, R75.H0_H0 ;  /* 0x2000004bff2d7230 */ /* 0x000fe40000004100 */
[C---:B------:R-:W-:Y:S01]  /*7c20*/  FMUL R30, R38.reuse, R34 ;  /* 0x00000022261e7220 */ /* 0x040fe20000400000 */
[----:B------:R-:W-:Y:S01]  /*7c30*/  FFMA R31, R41, R40, R31 ;  /* 0x00000028291f7223 */ /* 0x000fe2000000001f */
[----:B------:R-:W-:Y:S01]  /*7c40*/  FMUL R35, R38, R35 ;  /* 0x0000002326237220 */ /* 0x000fe20000400000 */
[----:B------:R-:W-:Y:S01]  /*7c50*/  F2FP.F16.F32.PACK_AB R104, R17, R16 ;  /* 0x000000101168723e */ /* 0x000fe200000000ff */
[----:B------:R-:W-:Y:S01]  /*7c60*/  FFMA R28, R41, R43, R28 ;  /* 0x0000002b291c7223 */ /* 0x000fe2000000001c */
[----:B------:R-:W-:Y:S01]  /*7c70*/  F2FP.F16.F32.PACK_AB R105, R23, R18 ;  /* 0x000000121769723e */ /* 0x000fe200000000ff */
[----:B------:R-:W-:Y:S01]  /*7c80*/  FFMA R29, R41, R42, R29 ;  /* 0x0000002a291d7223 */ /* 0x000fe2000000001d */
[----:B------:R-:W-:Y:S01]  /*7c90*/  F2FP.F16.F32.PACK_AB R106, R21, R20 ;  /* 0x00000014156a723e */ /* 0x000fe200000000ff */
[----:B------:R-:W-:Y:S01]  /*7ca0*/  FFMA R30, R41, R45, R30 ;  /* 0x0000002d291e7223 */ /* 0x000fe2000000001e */
[----:B------:R-:W-:Y:S01]  /*7cb0*/  F2FP.F16.F32.PACK_AB R107, R27, R22 ;  /* 0x000000161b6b723e */ /* 0x000fe200000000ff */
[----:B------:R-:W-:Y:S01]  /*7cc0*/  FFMA R35, R41, R44, R35 ;  /* 0x0000002c29237223 */ /* 0x000fe20000000023 */
[----:B------:R-:W-:Y:S02]  /*7cd0*/  F2FP.F16.F32.PACK_AB R108, R25, R24 ;  /* 0x00000018196c723e */ /* 0x000fe400000000ff */
[----:B------:R-:W-:Y:S01]  /*7ce0*/  F2FP.F16.F32.PACK_AB R109, R31, R26 ;  /* 0x0000001a1f6d723e */ /* 0x000fe200000000ff */
[----:B------:R1:W-:Y:S01]  /*7cf0*/  STS.128 [R95+0x20], R104 ;  /* 0x000020685f007388 */ /* 0x0003e20000000c00 */
[----:B------:R-:W-:Y:S02]  /*7d00*/  F2FP.F16.F32.PACK_AB R110, R29, R28 ;  /* 0x0000001c1d6e723e */ /* 0x000fe400000000ff */
[----:B------:R-:W-:Y:S05]  /*7d10*/  F2FP.F16.F32.PACK_AB R111, R35, R30 ;  /* 0x0000001e236f723e */ /* 0x000fea00000000ff */
[----:B------:R1:W-:Y:S01]  /*7d20*/  STS.128 [R91+0x30], R108 ;  /* 0x0000306c5b007388 */ /* 0x0003e20000000c00 */
[----:B------:R-:W-:Y:S01]  /*7d30*/  @!PT LDS RZ, [RZ] ;  /* 0x00000000fffff984 */ /* 0x000fe20000000800 */
[----:B------:R-:W-:Y:S01]  /*7d40*/  @!PT LDS RZ, [RZ] ;  /* 0x00000000fffff984 */ /* 0x000fe20000000800 */
[----:B------:R-:W-:Y:S01]  /*7d50*/  @!PT LDS RZ, [RZ] ;  /* 0x00000000fffff984 */ /* 0x000fe20000000800 */
[----:B------:R-:W-:Y:S01]  /*7d60*/  @!PT LDS RZ, [RZ] ;  /* 0x00000000fffff984 */ /* 0x000fe20000000800 */
[----:B------:R3:W-:Y:S07]  /*7d70*/  MEMBAR.ALL.CTA ;  /* 0x0000000000007992 */ /* 0x0007ee0000008000 */
[----:B---3--:R-:W3:Y:S02]  /*7d80*/  FENCE.VIEW.ASYNC.S ;  /* 0x00000000000073c6 */ /* 0x008ee40000000000 */
[----:B---3--:R-:W-:Y:S06]  /*7d90*/  BAR.SYNC.DEFER_BLOCKING 0x1, 0x80 ;  /* 0x0042000000007b1d */ /* 0x008fec0000010000 */
[----:B------:R-:W-:Y:S05]  /*7da0*/  @P0 BRA `(.L_x_130) ;  /* 0x0000000000380947 */ /* 0x000fea0003800000 */
[----:B------:R-:W-:Y:S01]  /*7db0*/  UIADD3 UR4, UPT, UPT, UR43, 0x400, URZ ;  /* 0x000004002b047890 */ /* 0x000fe2000fffe0ff */
[----:B------:R-:W-:Y:S01]  /*7dc0*/  UMOV UR51, UR36 ;  /* 0x0000002400337c82 */ /* 0x000fe20008000000 */
[----:B------:R-:W-:Y:S02]  /*7dd0*/  UIADD3 UR9, UPT, UPT, UR49, 0x80, URZ ;  /* 0x0000008031097890 */ /* 0x000fe4000fffe0ff */
[----:B------:R-:W-:Y:S02]  /*7de0*/  UIADD3 UR8, UPT, UPT, UR43, 0x1400, URZ ;  /* 0x000014002b087890 */ /* 0x000fe4000fffe0ff */
[----:B------:R-:W-:Y:S01]  /*7df0*/  MOV R88, UR4 ;  /* 0x0000000400587c02 */ /* 0x000fe20008000f00 */
[----:B------:R-:W-:Y:S01]  /*7e00*/  UIADD3 UR4, UP0, UPT, UR62, 0x680, URZ ;  /* 0x000006803e047890 */ /* 0x000fe2000ff1e0ff */
[----:B------:R-:W-:Y:S02]  /*7e10*/  UMOV UR10, UR50 ;  /* 0x00000032000a7c82 */ /* 0x000fe40008000000 */
[----:B------:R-:W-:Y:S01]  /*7e20*/  R2UR UR48, R88 ;  /* 0x00000000583072ca */ /* 0x000fe200000e0000 */
[----:B------:R-:W-:Y:S01]  /*7e30*/  UIADD3.X UR5, UPT, UPT, URZ, UR63, URZ, UP0, !UPT ;  /* 0x0000003fff057290 */ /* 0x000fe200087fe4ff */
[----:B------:R-:W-:Y:S11]  /*7e40*/  UMOV UR11, UR36 ;  /* 0x00000024000b7c82 */ /* 0x000ff60008000000 */
[----:B------:R3:W-:Y:S01]  /*7e50*/  UTMASTG.3D [UR48], [UR4] ;  /* 0x00000030040073b5 */ /* 0x0007e20008010000 */
[----:B------:R3:W-:Y:S01]  /*7e60*/  UTMASTG.3D [UR8], [UR4] ;  /* 0x00000008040073b5 */ /* 0x0007e20008010000 */
[----:B------:R0:W-:Y:S01]  /*7e70*/  UTMACMDFLUSH ;  /* 0x00000000000079b7 */ /* 0x0001e20000000000 */
[----:B---3--:R-:W-:Y:S04]  /*7e80*/  DEPBAR.LE SB0, 0x1 ;  /* 0x000080400000791a */ /* 0x008fe80000000000 */
.L_x_130:
[----:B------:R-:W-:Y:S05]  /*7e90*/  BSYNC.RECONVERGENT B0 ;  /* 0x0000000000007941 */ /* 0x000fea0003800200 */
.L_x_129:
[----:B------:R-:W-:Y:S01]  /*7ea0*/  BAR.SYNC.DEFER_BLOCKING 0x1, 0x80 ;  /* 0x0042000000007b1d */ /* 0x000fe20000010000 */
[----:B------:R-:W-:Y:S01]  /*7eb0*/  ISETP.NE.AND P1, PT, R100, RZ, PT ;  /* 0x000000ff6400720c */ /* 0x000fe20003f25270 */
[----:B------:R-:W-:Y:S01]  /*7ec0*/  UISETP.NE.AND UP0, UPT, UR47, URZ, UPT ;  /* 0x000000ff2f00728c */ /* 0x000fe2000bf05270 */
[----:B------:R-:W-:Y:S11]  /*7ed0*/  LEA R3, R46, UR43, 0x3 ;  /* 0x0000002b2e037c11 */ /* 0x000ff6000f8e18ff */
[----:B------:R-:W-:Y:S01]  /*7ee0*/  @P1 SHF.L.U32 R4, R94, 0x1f, RZ ;  /* 0x0000001f5e041819 */ /* 0x000fe200000006ff */
[----:B------:R-:W-:Y:S06]  /*7ef0*/  BRA.U !UP0, `(.L_x_131) ;  /* 0x0000000108247547 */ /* 0x000fec000b800000 */
[----:B------:R-:W3:Y:S01]  /*7f00*/  S2R R0, SR_CgaCtaId ;  /* 0x0000000000007919 */ /* 0x000ee20000008800 */
[----:B------:R-:W-:Y:S01]  /*7f10*/  IMAD.U32 R2, RZ, RZ, UR46 ;  /* 0x0000002eff027e24 */ /* 0x000fe2000f8e00ff */
[----:B------:R-:W-:Y:S04]  /*7f20*/  UIADD3 UR4, UPT, UPT, UR46, 0x1, URZ ;  /* 0x000000012e047890 */ /* 0x000fe8000fffe0ff */
[----:B------:R-:W-:Y:S01]  /*7f30*/  @P1 LEA R2, R2, UR43, 0x3 ;  /* 0x0000002b02021c11 */ /* 0x000fe2000f8e18ff */
[----:B------:R-:W-:Y:S04]  /*7f40*/  UISETP.NE.AND UP0, UPT, UR4, 0x4, UPT ;  /* 0x000000040400788c */ /* 0x000fe8000bf05270 */
[----:B------:R-:W-:Y:S01]  /*7f50*/  @P1 VIADD R5, R2, 0x120 ;  /* 0x0000012002051836 */ /* 0x000fe20000000000 */
[----:B------:R-:W-:Y:S04]  /*7f60*/  USEL UR46, UR4, URZ, UP0 ;  /* 0x000000ff042e7287 */ /* 0x000fe80008000000 */
[----:B---3--:R-:W-:Y:S04]  /*7f70*/  @P1 PRMT R0, R0, 0x654, R5 ;  /* 0x0000065400001816 */ /* 0x008fe80000000005 */
[----:B------:R3:W-:Y:S04]  /*7f80*/  @P1 SYNCS.ARRIVE.TRANS64.RED.A1T0 RZ, [R0+URZ], RZ ;  /* 0x000000ff00ff19a7 */ /* 0x0007e800081004ff */
.L_x_131:
[----:B------:R-:W4:Y:S01]  /*7f90*/  @P1 SYNCS.PHASECHK.TRANS64.TRYWAIT P0, [R3+URZ+0x100], R4 ;  /* 0x00010004030015a7 */ /* 0x000f2200080011ff */
[----:B------:R-:W-:Y:S01]  /*7fa0*/  BSSY B1, `(.L_x_132) ;  /* 0x0000016000017945 */ /* 0x000fe20003800000 */
[----:B----4-:R-:W-:Y:S03]  /*7fb0*/  @P1 SEL R47, RZ, 0x1, !P0 ;  /* 0x00000001ff2f1807 */ /* 0x010fe60004000000 */
[----:B------:R-:W-:Y:S05]  /*7fc0*/  @!P1 BRA `(.L_x_133) ;  /* 0x00000000004c9947 */ /* 0x000fea0003800000 */
[----:B------:R-:W-:Y:S01]  /*7fd0*/  ISETP.NE.AND P0, PT, R47, RZ, PT ;  /* 0x000000ff2f00720c */ /* 0x000fe20003f05270 */
[----:B------:R-:W-:Y:S01]  /*7fe0*/  BSSY B0, `(.L_x_134) ;  /* 0x000000b000007945 */ /* 0x000fe20003800000 */
[----:B------:R-:W-:Y:S11]  /*7ff0*/  ISETP.NE.AND P1, PT, R60, RZ, PT ;  /* 0x000000ff3c00720c */ /* 0x000ff60003f25270 */
[----:B------:R-:W-:Y:S02]  /*8000*/  @!UPT UIADD3 URZ, UPT, UPT, URZ, URZ, URZ ;  /* 0x000000fffffff290 */ /* 0x000fe4000fffe0ff */
[C---:B------:R-:W-:Y:S01]  /*8010*/  @P1 IMAD R6, R46.reuse, 0x2000, R97 ;  /* 0x000020002e061824 */ /* 0x040fe200078e0261 */
[C---:B------:R-:W-:Y:S01]  /*8020*/  @P1 LEA R4, R46.reuse, R95, 0xd ;  /* 0x0000005f2e041211 */ /* 0x040fe200078e68ff */
[C---:B------:R-:W-:Y:S02]  /*8030*/  @P1 IMAD R5, R46.reuse, 0x2000, R96 ;  /* 0x000020002e051824 */ /* 0x040fe400078e0260 */
[----:B------:R-:W-:Y:S01]  /*8040*/  @P1 IMAD R2, R46, 0x2000, R91 ;  /* 0x000020002e021824 */ /* 0x000fe200078e025b */
[----:B------:R-:W-:Y:S06]  /*8050*/  @P0 BRA `(.L_x_135) ;  /* 0x00000000000c0947 */ /* 0x000fec0003800000 */
[----:B---3--:R-:W-:Y:S04]  /*8060*/  SHF.L.U32 R0, R94, 0x1f, RZ ;  /* 0x0000001f5e007819 */ /* 0x008fe800000006ff */
[----:B------:R-:W3:Y:S02]  /*8070*/  SYNCS.PHASECHK.TRANS64.TRYWAIT P0, [R3+URZ+0x100], R0 ;  /* 0x00010000030075a7 */ /* 0x000ee400080011ff */
[----:B---3--:R-:W-:Y:S05]  /*8080*/  @!P0 BRA `(.L_x_136) ;  /* 0x00000038001c8947 */ /* 0x008fea0003800000 */
.L_x_135:
[----:B------:R-:W-:Y:S05]  /*8090*/  BSYNC B0 ;  /* 0x0000000000007941 */ /* 0x000fea0003800000 */
.L_x_134:
[----:B------:R-:W-:Y:S02]  /*80a0*/  ISETP.NE.AND P0, PT, R60, RZ, PT ;  /* 0x000000ff3c00720c */ /* 0x000fe40003f05270 */
[----:B------:R-:W-:Y:S11]  /*80b0*/  IADD3 R46, PT, PT, R46, 0x1, RZ ;  /* 0x000000012e2e7810 */ /* 0x000ff60007ffe0ff */
[----:B------:R4:W1:Y:S04]  /*80c0*/  @P0 LDS.128 R48, [R6] ;  /* 0x0000000006300984 */ /* 0x0008680000000c00 */
[----:B------:R4:W1:Y:S04]  /*80d0*/  @P0 LDS.128 R56, [R5+0x10] ;  /* 0x0000100005380984 */ /* 0x0008680000000c00 */
[----:B------:R4:W1:Y:S04]  /*80e0*/  @P0 LDS.128 R64, [R4+0x20] ;  /* 0x0000200004400984 */ /* 0x0008680000000c00 */
[----:B------:R4:W1:Y:S02]  /*80f0*/  @P0 LDS.128 R72, [R2+0x30] ;  /* 0x0000300002480984 */ /* 0x0008640000000c00 */
.L_x_133:
[----:B------:R-:W-:Y:S05]  /*8100*/  BSYNC B1 ;  /* 0x0000000000017941 */ /* 0x000fea0003800000 */
.L_x_132:
[----:B---3--:R-:W-:Y:S05]  /*8110*/  VIADD R0, R39, 0x20 ;  /* 0x0000002027007836 */ /* 0x008fea0000000000 */
[----:B------:R-:W-:Y:S04]  /*8120*/  SHF.R.U32.HI R0, RZ, 0x15, R0 ;  /* 0x00000015ff007819 */ /* 0x000fe80000011600 */
[----:B------:R-:W-:Y:S11]  /*8130*/  LOP3.LUT P0, RZ, R0, 0x3, R85, 0x48, !PT ;  /* 0x0000000300ff7812 */ /* 0x000ff60007804855 */
[----:B------:R-:W-:Y:S02]  /*8140*/  @!UPT UIADD3 URZ, UPT, UPT, URZ, URZ, URZ ;  /* 0x000000fffffff290 */ /* 0x000fe4000fffe0ff */
[----:B------:R-:W-:Y:S05]  /*8150*/  @!P0 BRA `(.L_x_137) ;  /* 0x0000000000408947 */ /* 0x000fea0003800000 */
[----:B------:R-:W3:Y:S01]  /*8160*/  LDCU.64 UR8, c[0x4][0x70] ;  /* 0x01000e00ff0877ac */ /* 0x000ee20008000a00 */
[----:B------:R-:W-:Y:S01]  /*8170*/  MOV R3, 0x0 ;  /* 0x0000000000037802 */ /* 0x000fe20000000f00 */
[----:B------:R-:W-:Y:S02]  /*8180*/  HFMA2 R12, -RZ, RZ, 0, 5.9604644775390625e-08 ;  /* 0x00000001ff0c7431 */ /* 0x000fe400000001ff */
[----:B------:R-:W-:Y:S02]  /*8190*/  IMAD.MOV.U32 R8, RZ, RZ, 0x192 ;  /* 0x00000192ff087424 */ /* 0x000fe400078e00ff */
[----:B------:R-:W-:Y:S01]  /*81a0*/  IMAD.MOV.U32 R13, RZ, RZ, RZ ;  /* 0x000000ffff0d7224 */ /* 0x000fe200078e00ff */
[----:B------:R-:W5:Y:S01]  /*81b0*/  LDCU.64 UR6, c[0x4][0x78] ;  /* 0x01000f00ff0677ac */ /* 0x000f620008000a00 */
[----:B----4-:R-:W4:Y:S01]  /*81c0*/  LDC.64 R2, c[0x4][R3] ;  /* 0x0100000003027b82 */ /* 0x010f220000000a00 */
        /* <DEDUP_REMOVED lines=9> */
.L_x_137:
[----:B------:R-:W-:Y:S05]  /*8260*/  WARPSYNC.ALL ;  /* 0x0000000000007948 */ /* 0x000fea0003800000 */
[----:B------:R-:W-:Y:S01]  /*8270*/  R2UR UR4, R39 ;  /* 0x00000000270472ca */ /* 0x000fe200000e0000 */
[--C-:B-1----:R-:W-:Y:S01]  /*8280*/  HADD2.F32 R40, -RZ, R48.reuse.H0_H0 ;  /* 0x20000030ff287230 */ /* 0x102fe20000004100 */
[----:B------:R-:W1:Y:S01]  /*8290*/  S2R R102, SR_CgaCtaId ;  /* 0x0000000000667919 */ /* 0x000e620000008800 */
[----:B------:R-:W-:Y:S01]  /*82a0*/  HADD2.F32 R43, -RZ, R48.H1_H1 ;  /* 0x30000030ff2b7230 */ /* 0x000fe20000004100 */
[----:B------:R-:W-:Y:S01]  /*82b0*/  ISETP.NE.AND P6, PT, R100, RZ, PT ;  /* 0x000000ff6400720c */ /* 0x000fe20003fc5270 */
[----:B------:R-:W-:Y:S01]  /*82c0*/  HADD2.F32 R42, -RZ, R49.H1_H1 ;  /* 0x30000031ff2a7230 */ /* 0x000fe20000004100 */
[----:B------:R-:W-:Y:S01]  /*82d0*/  ISETP.NE.AND P0, PT, R99, RZ, PT ;  /* 0x000000ff6300720c */ /* 0x000fe20003f05270 */
[--C-:B------:R-:W-:Y:S01]  /*82e0*/  HADD2.F32 R44, -RZ, R50.reuse.H1_H1 ;  /* 0x30000032ff2c7230 */ /* 0x100fe20000004100 */
[----:B------:R-:W-:Y:S01]  /*82f0*/  MOV R61, UR46 ;  /* 0x0000002e003d7c02 */ /* 0x000fe20008000f00 */
[----:B------:R-:W-:Y:S01]  /*8300*/  HADD2.F32 R45, -RZ, R59.H0_H0 ;  /* 0x2000003bff2d7230 */ /* 0x000fe20000004100 */
[----:B------:R-:W-:Y:S01]  /*8310*/  BSSY.RECONVERGENT B0, `(.L_x_138) ;  /* 0x000008c000007945 */ /* 0x000fe20003800200 */
[----:B------:R-:W-:Y:S02]  /*8320*/  LEA R62, R46, UR43, 0x3 ;  /* 0x0000002b2e3e7c11 */ /* 0x000fe4000f8e18ff */
[----:B----4-:R-:W3:Y:S04]  /*8330*/  LDTM.x32 R4, tmem[UR4+0x20] ;  /* 0x00002004000479ee */ /* 0x010ee800082c0000 */
[----:B------:R-:W-:Y:S02]  /*8340*/  @P6 LEA R61, R61, UR43, 0x3 ;  /* 0x0000002b3d3d6c11 */ /* 0x000fe4000f8e18ff */
[----:B------:R-:W-:Y:S02]  /*8350*/  @P6 SHF.L.U32 R63, R94, 0x1f, RZ ;  /* 0x0000001f5e3f6819 */ /* 0x000fe400000006ff */
[----:B------:R-:W-:Y:S01]  /*8360*/  @P6 IADD3 R61, PT, PT, R61, 0x120, RZ ;  /* 0x000001203d3d6810 */ /* 0x000fe20007ffe0ff */
[C---:B---3--:R-:W-:Y:S01]  /*8370*/  FMUL R0, R38.reuse, R4 ;  /* 0x0000000426007220 */ /* 0x048fe20000400000 */
[C---:B------:R-:W-:Y:S01]  /*8380*/  FMUL R2, R38.reuse, R5 ;  /* 0x0000000526027220 */ /* 0x040fe20000400000 */
[C---:B------:R-:W-:Y:S01]  /*8390*/  FMUL R3, R38.reuse, R6 ;  /* 0x0000000626037220 */ /* 0x040fe20000400000 */
[C---:B------:R-:W-:Y:S01]  /*83a0*/  FMUL R7, R38.reuse, R7 ;  /* 0x0000000726077220 */ /* 0x040fe20000400000 */
[C---:B------:R-:W-:Y:S01]  /*83b0*/  FFMA R0, R41.reuse, R40, R0 ;  /* 0x0000002829007223 */ /* 0x040fe20000000000 */
[----:B------:R-:W-:Y:S02]  /*83c0*/  HADD2.F32 R40, -RZ, R49.H0_H0 ;  /* 0x20000031ff287230 */ /* 0x000fe40000004100 */
[C---:B------:R-:W-:Y:S01]  /*83d0*/  FFMA R2, R41.reuse, R43, R2 ;  /* 0x0000002b29027223 */ /* 0x040fe20000000002 */
[C---:B------:R-:W-:Y:S01]  /*83e0*/  FMUL R4, R38.reuse, R8 ;  /* 0x0000000826047220 */ /* 0x040fe20000400000 */
[--C-:B------:R-:W-:Y:S02]  /*83f0*/  HADD2.F32 R43, -RZ, R51.reuse.H0_H0 ;  /* 0x20000033ff2b7230 */ /* 0x100fe40000004100 */
[----:B------:R-:W-:Y:S01]  /*8400*/  FMUL R5, R38, R9 ;  /* 0x0000000926057220 */ /* 0x000fe20000400000 */
[C---:B------:R-:W-:Y:S01]  /*8410*/  FFMA R3, R41.reuse, R40, R3 ;  /* 0x0000002829037223 */ /* 0x040fe20000000003 */
[----:B------:R-:W-:Y:S01]  /*8420*/  HADD2.F32 R40, -RZ, R50.H0_H0 ;  /* 0x20000032ff287230 */ /* 0x000fe20000004100 */
[----:B------:R-:W-:Y:S01]  /*8430*/  F2FP.F16.F32.PACK_AB R52, R2, R0 ;  /* 0x000000000234723e */ /* 0x000fe200000000ff */
[C---:B------:R-:W-:Y:S01]  /*8440*/  FFMA R7, R41.reuse, R42, R7 ;  /* 0x0000002a29077223 */ /* 0x040fe20000000007 */
[----:B------:R-:W-:Y:S02]  /*8450*/  HADD2.F32 R42, -RZ, R51.H1_H1 ;  /* 0x30000033ff2a7230 */ /* 0x000fe40000004100 */
[C---:B------:R-:W-:Y:S01]  /*8460*/  FMUL R6, R38.reuse, R10 ;  /* 0x0000000a26067220 */ /* 0x040fe20000400000 */
[C---:B------:R-:W-:Y:S01]  /*8470*/  FFMA R4, R41.reuse, R40, R4 ;  /* 0x0000002829047223 */ /* 0x040fe20000000004 */
[----:B------:R-:W-:Y:S01]  /*8480*/  FFMA R5, R41, R44, R5 ;  /* 0x0000002c29057223 */ /* 0x000fe20000000005 */
[----:B------:R-:W-:Y:S01]  /*8490*/  F2FP.F16.F32.PACK_AB R53, R7, R3 ;  /* 0x000000030735723e */ /* 0x000fe200000000ff */
[----:B------:R-:W-:Y:S01]  /*84a0*/  FFMA R6, R41, R43, R6 ;  /* 0x0000002b29067223 */ /* 0x000fe20000000006 */
[C---:B------:R-:W-:Y:S01]  /*84b0*/  FMUL R11, R38.reuse, R11 ;  /* 0x0000000b260b7220 */ /* 0x040fe20000400000 */
[--C-:B------:R-:W-:Y:S01]  /*84c0*/  HADD2.F32 R40, -RZ, R56.reuse.H0_H0 ;  /* 0x20000038ff287230 */ /* 0x100fe20000004100 */
[----:B------:R-:W-:Y:S01]  /*84d0*/  F2FP.F16.F32.PACK_AB R54, R5, R4 ;  /* 0x000000040536723e */ /* 0x000fe200000000ff */
[C---:B------:R-:W-:Y:S01]  /*84e0*/  FMUL R8, R38.reuse, R12 ;  /* 0x0000000c26087220 */ /* 0x040fe20000400000 */
[C---:B------:R-:W-:Y:S01]  /*84f0*/  FFMA R11, R41.reuse, R42, R11 ;  /* 0x0000002a290b7223 */ /* 0x040fe2000000000b */
[----:B------:R-:W-:Y:S02]  /*8500*/  HADD2.F32 R42, -RZ, R56.H1_H1 ;  /* 0x30000038ff2a7230 */ /* 0x000fe40000004100 */
[C---:B------:R-:W-:Y:S01]  /*8510*/  FMUL R9, R38.reuse, R13 ;  /* 0x0000000d26097220 */ /* 0x040fe20000400000 */
[--C-:B------:R-:W-:Y:S02]  /*8520*/  HADD2.F32 R43, -RZ, R57.reuse.H0_H0 ;  /* 0x20000039ff2b7230 */ /* 0x100fe40000004100 */
[----:B------:R-:W-:Y:S01]  /*8530*/  FFMA R8, R41, R40, R8 ;  /* 0x0000002829087223 */ /* 0x000fe20000000008 */
[----:B------:R-:W-:Y:S01]  /*8540*/  F2FP.F16.F32.PACK_AB R55, R11, R6 ;  /* 0x000000060b37723e */ /* 0x000fe200000000ff */
[----:B------:R-:W-:Y:S01]  /*8550*/  FFMA R9, R41, R42, R9 ;  /* 0x0000002a29097223 */ /* 0x000fe20000000009 */
[C---:B------:R-:W-:Y:S01]  /*8560*/  FMUL R10, R38.reuse, R14 ;  /* 0x0000000e260a7220 */ /* 0x040fe20000400000 */
[----:B------:R-:W-:Y:S02]  /*8570*/  HADD2.F32 R40, -RZ, R57.H1_H1 ;  /* 0x30000039ff287230 */ /* 0x000fe40000004100 */
[C---:B------:R-:W-:Y:S01]  /*8580*/  FMUL R15, R38.reuse, R15 ;  /* 0x0000000f260f7220 */ /* 0x040fe20000400000 */
[----:B------:R3:W-:Y:S01]  /*8590*/  STS.128 [R97+0x2000], R52 ;  /* 0x0020003461007388 */ /* 0x0007e20000000c00 */
[----:B------:R-:W-:Y:S01]  /*85a0*/  F2FP.F16.F32.PACK_AB R68, R9, R8 ;  /* 0x000000080944723e */ /* 0x000fe200000000ff */
[C---:B------:R-:W-:Y:S01]  /*85b0*/  FFMA R10, R41.reuse, R43, R10 ;  /* 0x0000002b290a7223 */ /* 0x040fe2000000000a */
[--C-:B------:R-:W-:Y:S02]  /*85c0*/  HADD2.F32 R43, -RZ, R58.reuse.H0_H0 ;  /* 0x2000003aff2b7230 */ /* 0x100fe40000004100 */
[----:B------:R-:W-:Y:S01]  /*85d0*/  FFMA R15, R41, R40, R15 ;  /* 0x00000028290f7223 */ /* 0x000fe2000000000f */
[C---:B------:R-:W-:Y:S01]  /*85e0*/  FMUL R12, R38.reuse, R16 ;  /* 0x00000010260c7220 */ /* 0x040fe20000400000 */
[----:B------:R-:W-:Y:S02]  /*85f0*/  HADD2.F32 R42, -RZ, R58.H1_H1 ;  /* 0x3000003aff2a7230 */ /* 0x000fe40000004100 */
[C---:B------:R-:W-:Y:S01]  /*8600*/  FMUL R13, R38.reuse, R17 ;  /* 0x00000011260d7220 */ /* 0x040fe20000400000 */
[C---:B------:R-:W-:Y:S01]  /*8610*/  FMUL R14, R38.reuse, R18 ;  /* 0x00000012260e7220 */ /* 0x040fe20000400000 */
[----:B------:R-:W-:Y:S01]  /*8620*/  F2FP.F16.F32.PACK_AB R69, R15, R10 ;  /* 0x0000000a0f45723e */ /* 0x000fe200000000ff */
[C---:B------:R-:W-:Y:S01]  /*8630*/  FFMA R12, R41.reuse, R43, R12 ;  /* 0x0000002b290c7223 */ /* 0x040fe2000000000c */
[----:B------:R-:W-:Y:S02]  /*8640*/  HADD2.F32 R40, -RZ, R59.H1_H1 ;  /* 0x3000003bff287230 */ /* 0x000fe40000004100 */
[C---:B------:R-:W-:Y:S01]  /*8650*/  FFMA R13, R41.reuse, R42, R13 ;  /* 0x0000002a290d7223 */ /* 0x040fe2000000000d */
[C---:B------:R-:W-:Y:S01]  /*8660*/  FMUL R19, R38.reuse, R19 ;  /* 0x0000001326137220 */ /* 0x040fe20000400000 */
[--C-:B------:R-:W-:Y:S02]  /*8670*/  HADD2.F32 R43, -RZ, R64.reuse.H0_H0 ;  /* 0x20000040ff2b7230 */ /* 0x100fe40000004100 */
[C---:B------:R-:W-:Y:S01]  /*8680*/  FMUL R16, R38.reuse, R20 ;  /* 0x0000001426107220 */ /* 0x040fe20000400000 */
[----:B------:R-:W-:Y:S02]  /*8690*/  HADD2.F32 R42, -RZ, R64.H1_H1 ;  /* 0x30000040ff2a7230 */ /* 0x000fe40000004100 */
[C---:B------:R-:W-:Y:S01]  /*86a0*/  FMUL R17, R38.reuse, R21 ;  /* 0x0000001526117220 */ /* 0x040fe20000400000 */
[C---:B------:R-:W-:Y:S01]  /*86b0*/  FFMA R14, R41.reuse, R45, R14 ;  /* 0x0000002d290e7223 */ /* 0x040fe2000000000e */
[C---:B------:R-:W-:Y:S01]  /*86c0*/  FFMA R19, R41.reuse, R40, R19 ;  /* 0x0000002829137223 */ /* 0x040fe20000000013 */
[--C-:B------:R-:W-:Y:S02]  /*86d0*/  HADD2.F32 R45, -RZ, R65.reuse.H0_H0 ;  /* 0x20000041ff2d7230 */ /* 0x100fe40000004100 */
[C---:B------:R-:W-:Y:S01]  /*86e0*/  FFMA R16, R41.reuse, R43, R16 ;  /* 0x0000002b29107223 */ /* 0x040fe20000000010 */
[C---:B------:R-:W-:Y:S01]  /*86f0*/  FMUL R18, R38.reuse, R22 ;  /* 0x0000001626127220 */ /* 0x040fe20000400000 */
[----:B------:R-:W-:Y:S02]  /*8700*/  HADD2.F32 R40, -RZ, R65.H1_H1 ;  /* 0x30000041ff287230 */ /* 0x000fe40000004100 */
[C---:B------:R-:W-:Y:S01]  /*8710*/  FFMA R17, R41.reuse, R42, R17 ;  /* 0x0000002a29117223 */ /* 0x040fe20000000011 */
[C---:B------:R-:W-:Y:S01]  /*8720*/  FMUL R23, R38.reuse, R23 ;  /* 0x0000001726177220 */ /* 0x040fe20000400000 */
[--C-:B------:R-:W-:Y:S02]  /*8730*/  HADD2.F32 R42, -RZ, R66.reuse.H0_H0 ;  /* 0x20000042ff2a7230 */ /* 0x100fe40000004100 */
[C---:B------:R-:W-:Y:S01]  /*8740*/  FMUL R20, R38.reuse, R24 ;  /* 0x0000001826147220 */ /* 0x040fe20000400000 */
[C---:B------:R-:W-:Y:S01]  /*8750*/  FFMA R18, R41.reuse, R45, R18 ;  /* 0x0000002d29127223 */ /* 0x040fe20000000012 */
        /* <DEDUP_REMOVED lines=11> */
[----:B------:R-:W-:Y:S01]  /*8810*/  FFMA R27, R41, R42, R27 ;  /* 0x0000002a291b7223 */ /* 0x000fe2000000001b */
        /* <DEDUP_REMOVED lines=17> */
[--C-:B------:R-:W-:Y:S02]  /*8930*/  HADD2.F32 R45, -RZ, R75.reuse.H0_H0 ;  /* 0x2000004bff2d7230 */ /* 0x100fe40000004100 */
[C---:B------:R-:W-:Y:S01]  /*8940*/  FMUL R30, R38.reuse, R34 ;  /* 0x00000022261e7220 */ /* 0x040fe20000400000 */
[----:B------:R-:W-:Y:S02]  /*8950*/  HADD2.F32 R44, -RZ, R75.H1_H1 ;  /* 0x3000004bff2c7230 */ /* 0x000fe40000004100 */
[----:B------:R-:W-:Y:S01]  /*8960*/  FFMA R31, R41, R40, R31 ;  /* 0x00000028291f7223 */ /* 0x000fe2000000001f */
[----:B------:R-:W-:Y:S01]  /*8970*/  FMUL R35, R38, R35 ;  /* 0x0000002326237220 */ /* 0x000fe20000400000 */
[----:B---3--:R-:W-:Y:S01]  /*8980*/  F2FP.F16.F32.PACK_AB R52, R17, R16 ;  /* 0x000000101134723e */ /* 0x008fe200000000ff */
        /* <DEDUP_REMOVED lines=11> */
[----:B------:R-:W-:Y:S02]  /*8a40*/  F2FP.F16.F32.PACK_AB R107, R35, R30 ;  /* 0x0000001e236b723e */ /* 0x000fe400000000ff */
[----:B-1----:R-:W-:Y:S03]  /*8a50*/  @P6 PRMT R61, R102, 0x654, R61 ;  /* 0x00000654663d6816 */ /* 0x002fe6000000003d */
[----:B------:R4:W-:Y:S01]  /*8a60*/  STS.128 [R91+0x2030], R104 ;  /* 0x002030685b007388 */ /* 0x0009e20000000c00 */
[----:B------:R-:W-:Y:S01]  /*8a70*/  @!PT LDS RZ, [RZ] ;  /* 0x00000000fffff984 */ /* 0x000fe20000000800 */
[----:B------:R-:W-:Y:S01]  /*8a80*/  @!PT LDS RZ, [RZ] ;  /* 0x00000000fffff984 */ /* 0x000fe20000000800 */
[----:B------:R-:W-:Y:S01]  /*8a90*/  @!PT LDS RZ, [RZ] ;  /* 0x00000000fffff984 */ /* 0x000fe20000000800 */
[----:B------:R-:W-:Y:S01]  /*8aa0*/  @!PT LDS RZ, [RZ] ;  /* 0x00000000fffff984 */ /* 0x000fe20000000800 */
[----:B------:R1:W-:Y:S07]  /*8ab0*/  MEMBAR.ALL.CTA ;  /* 0x0000000000007992 */ /* 0x0003ee0000008000 */
[----:B-1----:R-:W1:Y:S02]  /*8ac0*/  FENCE.VIEW.ASYNC.S ;  /* 0x00000000000073c6 */ /* 0x002e640000000000 */
[----:B-1----:R-:W-:Y:S06]  /*8ad0*/  BAR.SYNC.DEFER_BLOCKING 0x1, 0x80 ;  /* 0x0042000000007b1d */ /* 0x002fec0000010000 */
[----:B------:R-:W-:Y:S05]  /*8ae0*/  @P0 BRA `(.L_x_139) ;  /* 0x0000000000380947 */ /* 0x000fea0003800000 */
[----:B------:R-:W-:Y:S02]  /*8af0*/  UIADD3 UR4, UP0, UPT, UR62, 0x680, URZ ;  /* 0x000006803e047890 */ /* 0x000fe4000ff1e0ff */
[----:B------:R-:W-:Y:S02]  /*8b00*/  UIADD3 UR13, UPT, UPT, UR49, 0x20, URZ ;  /* 0x00000020310d7890 */ /* 0x000fe4000fffe0ff */
[----:B------:R-:W-:Y:S02]  /*8b10*/  UIADD3 UR12, UPT, UPT, UR43, 0x2400, URZ ;  /* 0x000024002b0c7890 */ /* 0x000fe4000fffe0ff */
[----:B------:R-:W-:Y:S01]  /*8b20*/  UIADD3.X UR5, UPT, UPT, URZ, UR63, URZ, UP0, !UPT ;  /* 0x0000003fff057290 */ /* 0x000fe200087fe4ff */
[----:B------:R-:W-:Y:S01]  /*8b30*/  UMOV UR14, UR50 ;  /* 0x00000032000e7c82 */ /* 0x000fe20008000000 */
[----:B------:R-:W-:Y:S01]  /*8b40*/  UMOV UR15, UR36 ;  /* 0x00000024000f7c82 */ /* 0x000fe20008000000 */
[----:B------:R-:W-:Y:S02]  /*8b50*/  UIADD3 UR9, UPT, UPT, UR49, 0xa0, URZ ;  /* 0x000000a031097890 */ /* 0x000fe4000fffe0ff */
[----:B------:R-:W-:Y:S01]  /*8b60*/  UIADD3 UR8, UPT, UPT, UR43, 0x3400, URZ ;  /* 0x000034002b087890 */ /* 0x000fe2000fffe0ff */
[----:B------:R-:W-:Y:S03]  /*8b70*/  UMOV UR10, UR50 ;  /* 0x00000032000a7c82 */ /* 0x000fe60008000000 */
[----:B------:R1:W-:Y:S01]  /*8b80*/  UTMASTG.3D [UR12], [UR4] ;  /* 0x0000000c040073b5 */ /* 0x0003e20008010000 */
[----:B------:R-:W-:Y:S04]  /*8b90*/  UMOV UR11, UR36 ;  /* 0x00000024000b7c82 */ /* 0x000fe80008000000 */
[----:B------:R1:W-:Y:S01]  /*8ba0*/  UTMASTG.3D [UR8], [UR4] ;  /* 0x00000008040073b5 */ /* 0x0003e20008010000 */
[----:B------:R0:W-:Y:S01]  /*8bb0*/  UTMACMDFLUSH ;  /* 0x00000000000079b7 */ /* 0x0001e20000000000 */
[----:B-1----:R-:W-:Y:S04]  /*8bc0*/  DEPBAR.LE SB0, 0x1 ;  /* 0x000080400000791a */ /* 0x002fe80000000000 */
.L_x_139:
[----:B------:R-:W-:Y:S05]  /*8bd0*/  BSYNC.RECONVERGENT B0 ;  /* 0x0000000000007941 */ /* 0x000fea0003800200 */
.L_x_138:
[----:B------:R-:W-:Y:S01]  /*8be0*/  BAR.SYNC.DEFER_BLOCKING 0x1, 0x80 ;  /* 0x0042000000007b1d */ /* 0x000fe20000010000 */
[----:B------:R-:W-:Y:S04]  /*8bf0*/  UIADD3 UR4, UPT, UPT, UR46, 0x1, URZ ;  /* 0x000000012e047890 */ /* 0x000fe8000fffe0ff */
[----:B------:R-:W-:Y:S04]  /*8c00*/  UISETP.NE.AND UP0, UPT, UR4, 0x4, UPT ;  /* 0x000000040400788c */ /* 0x000fe8000bf05270 */
[----:B------:R-:W-:Y:S01]  /*8c10*/  USEL UR44, UR4, URZ, UP0 ;  /* 0x000000ff042c7287 */ /* 0x000fe20008000000 */
[----:B------:R1:W-:Y:S01]  /*8c20*/  @P6 SYNCS.ARRIVE.TRANS64.RED.A1T0 RZ, [R61+URZ], RZ ;  /* 0x000000ff3dff69a7 */ /* 0x0003e200081004ff */
[----:B------:R-:W-:Y:S01]  /*8c30*/  BSSY B1, `(.L_x_140) ;  /* 0x0000017000017945 */ /* 0x000fe20003800000 */
[----:B------:R-:W3:Y:S02]  /*8c40*/  @P6 SYNCS.PHASECHK.TRANS64.TRYWAIT P0, [R62+URZ+0x100], R63 ;  /* 0x0001003f3e0065a7 */ /* 0x000ee400080011ff */
[----:B---3--:R-:W-:Y:S01]  /*8c50*/  @P6 SEL R47, RZ, 0x1, !P0 ;  /* 0x00000001ff2f6807 */ /* 0x008fe20004000000 */
[----:B-1----:R-:W-:Y:S06]  /*8c60*/  @!P6 BRA `(.L_x_141) ;  /* 0x00000000004ce947 */ /* 0x002fec0003800000 */
        /* <DEDUP_REMOVED lines=9> */
[----:B------:R-:W-:Y:S04]  /*8d00*/  SHF.L.U32 R5, R94, 0x1f, RZ ;  /* 0x0000001f5e057819 */ /* 0x000fe800000006ff */
[----:B------:R-:W1:Y:S02]  /*8d10*/  SYNCS.PHASECHK.TRANS64.TRYWAIT P0, [R62+URZ+0x100], R5 ;  /* 0x000100053e0075a7 */ /* 0x000e6400080011ff */
[----:B-1----:R-:W-:Y:S05]  /*8d20*/  @!P0 BRA `(.L_x_144) ;  /* 0x0000002c00088947 */ /* 0x002fea0003800000 */
.L_x_143:
[----:B------:R-:W-:Y:S05]  /*8d30*/  BSYNC B0 ;  /* 0x0000000000007941 */ /* 0x000fea0003800000 */
.L_x_142:
[----:B------:R-:W-:Y:S02]  /*8d40*/  ISETP.NE.AND P0, PT, R60, RZ, PT ;  /* 0x000000ff3c00720c */ /* 0x000fe40003f05270 */
[----:B------:R-:W-:Y:S11]  /*8d50*/  IADD3 R46, PT, PT, R46, 0x1, RZ ;  /* 0x000000012e2e7810 */ /* 0x000ff60007ffe0ff */
[----:B------:R3:W1:Y:S04]  /*8d60*/  @P0 LDS.128 R48, [R4] ;  /* 0x0000000004300984 */ /* 0x0006680000000c00 */
[----:B------:R3:W1:Y:S04]  /*8d70*/  @P0 LDS.128 R56, [R3+0x10] ;  /* 0x0000100003380984 */ /* 0x0006680000000c00 */
[----:B------:R3:W1:Y:S04]  /*8d80*/  @P0 LDS.128 R64, [R2+0x20] ;  /* 0x0000200002400984 */ /* 0x0006680000000c00 */
[----:B------:R3:W1:Y:S02]  /*8d90*/  @P0 LDS.128 R72, [R0+0x30] ;  /* 0x0000300000480984 */ /* 0x0006640000000c00 */
.L_x_141:
[----:B------:R-:W-:Y:S05]  /*8da0*/  BSYNC B1 ;  /* 0x0000000000017941 */ /* 0x000fea0003800000 */
.L_x_140:
[----:B---3--:R-:W-:Y:S05]  /*8db0*/  VIADD R0, R39, 0x40 ;  /* 0x0000004027007836 */ /* 0x008fea0000000000 */
[----:B------:R-:W-:Y:S04]  /*8dc0*/  SHF.R.U32.HI R0, RZ, 0x15, R0 ;  /* 0x00000015ff007819 */ /* 0x000fe80000011600 */
[----:B------:R-:W-:Y:S11]  /*8dd0*/  LOP3.LUT P0, RZ, R0, 0x3, R85, 0x48, !PT ;  /* 0x0000000300ff7812 */ /* 0x000ff60007804855 */
[----:B------:R-:W-:Y:S02]  /*8de0*/  @!UPT UIADD3 URZ, UPT, UPT, URZ, URZ, URZ ;  /* 0x000000fffffff290 */ /* 0x000fe4000fffe0ff */
[----:B------:R-:W-:Y:S05]  /*8df0*/  @!P0 BRA `(.L_x_145) ;  /* 0x0000000000408947 */ /* 0x000fea0003800000 */
[----:B------:R-:W1:Y:S01]  /*8e00*/  LDCU.64 UR8, c[0x4][0x70] ;  /* 0x01000e00ff0877ac */ /* 0x000e620008000a00 */
[----:B------:R-:W-:Y:S01]  /*8e10*/  MOV R3, 0x0 ;  /* 0x0000000000037802 */ /* 0x000fe20000000f00 */
[----:B------:R-:W-:Y:S02]  /*8e20*/  HFMA2 R12, -RZ, RZ, 0, 5.9604644775390625e-08 ;  /* 0x00000001ff0c7431 */ /* 0x000fe400000001ff */
[----:B------:R-:W-:Y:S02]  /*8e30*/  IMAD.MOV.U32 R8, RZ, RZ, 0x192 ;  /* 0x00000192ff087424 */ /* 0x000fe400078e00ff */
[----:B------:R-:W-:Y:S01]  /*8e40*/  IMAD.MOV.U32 R13, RZ, RZ, RZ ;  /* 0x000000ffff0d7224 */ /* 0x000fe200078e00ff */
[----:B------:R-:W3:Y:S01]  /*8e50*/  LDCU.64 UR6, c[0x4][0x78] ;  /* 0x01000f00ff0677ac */ /* 0x000ee20008000a00 */
[----:B------:R-:W2:Y:S01]  /*8e60*/  LDC.64 R2, c[0x4][R3] ;  /* 0x0100000003027b82 */ /* 0x000ea20000000a00 */
[----:B------:R-:W5:Y:S01]  /*8e70*/  LDCU.64 UR4, c[0x4][0x10] ;  /* 0x01000200ff0477ac */ /* 0x000f620008000a00 */
[----:B-1----:R-:W-:Y:S01]  /*8e80*/  MOV R5, UR9 ;  /* 0x0000000900057c02 */ /* 0x002fe20008000f00 */
[----:B------:R-:W-:Y:S01]  /*8e90*/  IMAD.U32 R4, RZ, RZ, UR8 ;  /* 0x00000008ff047e24 */ /* 0x000fe2000f8e00ff */
[----:B---3--:R-:W-:Y:S01]  /*8ea0*/  MOV R7, UR7 ;  /* 0x0000000700077c02 */ /* 0x008fe20008000f00 */
[----:B------:R-:W-:Y:S01]  /*8eb0*/  IMAD.U32 R6, RZ, RZ, UR6 ;  /* 0x00000006ff067e24 */ /* 0x000fe2000f8e00ff */
[----:B-----5:R-:W-:Y:S01]  /*8ec0*/  MOV R11, UR5 ;  /* 0x00000005000b7c02 */ /* 0x020fe20008000f00 */
[----:B------:R-:W-:Y:S02]  /*8ed0*/  IMAD.U32 R10, RZ, RZ, UR4 ;  /* 0x00000004ff0a7e24 */ /* 0x000fe4000f8e00ff */
[----:B------:R-:W-:Y:S07]  /*8ee0*/  LEPC R20, `(.L_x_145) ;  /* 0x000000001014794e */ /* 0x000fee0000000000 */
[----:B--2-4-:R-:W-:Y:S05]  /*8ef0*/  CALL.ABS.NOINC R2 ;  /* 0x0000000002007343 */ /* 0x014fea0003c00000 */
.L_x_145:
[----:B------:R-:W-:Y:S05]  /*8f00*/  WARPSYNC.ALL ;  /* 0x0000000000007948 */ /* 0x000fea0003800000 */
[----:B------:R-:W-:Y:S01]  /*8f10*/  R2UR UR4, R39 ;  /* 0x00000000270472ca */ /* 0x000fe200000e0000 */
[--C-:B-1----:R-:W-:Y:S01]  /*8f20*/  HADD2.F32 R40, -RZ, R48.reuse.H0_H0 ;  /* 0x20000030ff287230 */ /* 0x102fe20000004100 */
[----:B------:R-:W-:Y:S01]  /*8f30*/  ISETP.NE.AND P6, PT, R100, RZ, PT ;  /* 0x000000ff6400720c */ /* 0x000fe20003fc5270 */
[----:B------:R-:W-:Y:S01]  /*8f40*/  HADD2.F32 R43, -RZ, R48.H1_H1 ;  /* 0x30000030ff2b7230 */ /* 0x000fe20000004100 */
[----:B------:R-:W-:Y:S01]  /*8f50*/  ISETP.NE.AND P0, PT, R99, RZ, PT ;  /* 0x000000ff6300720c */ /* 0x000fe20003f05270 */
[----:B------:R-:W-:Y:S01]  /*8f60*/  HADD2.F32 R42, -RZ, R49.H0_H0 ;  /* 0x20000031ff2a7230 */ /* 0x000fe20000004100 */
[----:B------:R-:W-:Y:S01]  /*8f70*/  MOV R61, UR44 ;  /* 0x0000002c003d7c02 */ /* 0x000fe20008000f00 */
[--C-:B------:R-:W-:Y:S01]  /*8f80*/  HADD2.F32 R45, -RZ, R51.reuse.H0_H0 ;  /* 0x20000033ff2d7230 */ /* 0x100fe20000004100 */
[----:B------:R-:W-:Y:S01]  /*8f90*/  BSSY.RECONVERGENT B0, `(.L_x_146) ;  /* 0x000008d000007945 */ /* 0x000fe20003800200 */
[----:B------:R-:W-:Y:S01]  /*8fa0*/  HADD2.F32 R44, -RZ, R51.H1_H1 ;  /* 0x30000033ff2c7230 */ /* 0x000fe20000004100 */
[----:B------:R-:W-:Y:S03]  /*8fb0*/  LEA R62, R46, UR43, 0x3 ;  /* 0x0000002b2e3e7c11 */ /* 0x000fe6000f8e18ff */
[----:B------:R-:W1:Y:S02]  /*8fc0*/  LDTM.x32 R4, tmem[UR4+0x40] ;  /* 0x00004004000479ee */ /* 0x000e6400082c0000 */
[----:B------:R-:W-:Y:S02]  /*8fd0*/  @P6 LEA R61, R61, UR43, 0x3 ;  /* 0x0000002b3d3d6c11 */ /* 0x000fe4000f8e18ff */
[----:B------:R-:W-:Y:S02]  /*8fe0*/  @P6 SHF.L.U32 R63, R94, 0x1f, RZ ;  /* 0x0000001f5e3f6819 */ /* 0x000fe400000006ff */
[----:B------:R-:W-:Y:S04]  /*8ff0*/  @P6 IADD3 R61, PT, PT, R61, 0x120, RZ ;  /* 0x000001203d3d6810 */ /* 0x000fe80007ffe0ff */
[----:B------:R-:W-:Y:S01]  /*9000*/  @P6 PRMT R61, R102, 0x654, R61 ;  /* 0x00000654663d6816 */ /* 0x000fe2000000003d */
[C---:B-1----:R-:W-:Y:S01]  /*9010*/  FMUL R0, R38.reuse, R4 ;  /* 0x0000000426007220 */ /* 0x042fe20000400000 */
        /* <DEDUP_REMOVED lines=10> */
[----:B----4-:R-:W-:Y:S01]  /*90c0*/  F2FP.F16.F32.PACK_AB R68, R2, R0 ;  /* 0x000000000244723e */ /* 0x010fe200000000ff */
[C---:B------:R-:W-:Y:S01]  /*90d0*/  FFMA R7, R41.reuse, R40, R7 ;  /* 0x0000002829077223 */ /* 0x040fe20000000007 */
[----:B------:R-:W-:Y:S01]  /*90e0*/  FFMA R4, R41, R43, R4 ;  /* 0x0000002b29047223 */ /* 0x000fe20000000004 */
[C---:B------:R-:W-:Y:S01]  /*90f0*/  FMUL R5, R38.reuse, R9 ;  /* 0x0000000926057220 */ /* 0x040fe20000400000 */
[C---:B------:R-:W-:Y:S01]  /*9100*/  FMUL R6, R38.reuse, R10 ;  /* 0x0000000a26067220 */ /* 0x040fe20000400000 */
[C---:B------:R-:W-:Y:S01]  /*9110*/  FMUL R11, R38.reuse, R11 ;  /* 0x0000000b260b7220 */ /* 0x040fe20000400000 */
[--C-:B------:R-:W-:Y:S01]  /*9120*/  HADD2.F32 R40, -RZ, R56.reuse.H0_H0 ;  /* 0x20000038ff287230 */ /* 0x100fe20000004100 */
[----:B------:R-:W-:Y:S01]  /*9130*/  F2FP.F16.F32.PACK_AB R69, R7, R3 ;  /* 0x000000030745723e */ /* 0x000fe200000000ff */
[C---:B------:R-:W-:Y:S01]  /*9140*/  FFMA R5, R41.reuse, R42, R5 ;  /* 0x0000002a29057223 */ /* 0x040fe20000000005 */
[C---:B------:R-:W-:Y:S01]  /*9150*/  FFMA R6, R41.reuse, R45, R6 ;  /* 0x0000002d29067223 */ /* 0x040fe20000000006 */
[----:B------:R-:W-:Y:S01]  /*9160*/  FFMA R11, R41, R44, R11 ;  /* 0x0000002c290b7223 */ /* 0x000fe2000000000b */
[C---:B------:R-:W-:Y:S01]  /*9170*/  FMUL R8, R38.reuse, R12 ;  /* 0x0000000c26087220 */ /* 0x040fe20000400000 */
[----:B------:R-:W-:Y:S01]  /*9180*/  HADD2.F32 R42, -RZ, R56.H1_H1 ;  /* 0x30000038ff2a7230 */ /* 0x000fe20000004100 */
[----:B------:R-:W-:Y:S01]  /*9190*/  F2FP.F16.F32.PACK_AB R70, R5, R4 ;  /* 0x000000040546723e */ /* 0x000fe200000000ff */
[C---:B------:R-:W-:Y:S01]  /*91a0*/  FMUL R9, R38.reuse, R13 ;  /* 0x0000000d26097220 */ /* 0x040fe20000400000 */
[----:B------:R-:W-:Y:S01]  /*91b0*/  F2FP.F16.F32.PACK_AB R71, R11, R6 ;  /* 0x000000060b47723e */ /* 0x000fe200000000ff */
[C---:B------:R-:W-:Y:S01]  /*91c0*/  FFMA R8, R41.reuse, R40, R8 ;  /* 0x0000002829087223 */ /* 0x040fe20000000008 */
[--C-:B------:R-:W-:Y:S02]  /*91d0*/  HADD2.F32 R43, -RZ, R57.reuse.H0_H0 ;  /* 0x20000039ff2b7230 */ /* 0x100fe40000004100 */
[----:B------:R-:W-:Y:S01]  /*91e0*/  FFMA R9, R41, R42, R9 ;  /* 0x0000002a29097223 */ /* 0x000fe20000000009 */
[C---:B------:R-:W-:Y:S01]  /*91f0*/  FMUL R10, R38.reuse, R14 ;  /* 0x0000000e260a7220 */ /* 0x040fe20000400000 */
[----:B------:R1:W-:Y:S01]  /*9200*/  STS.128 [R97+0x4000], R68 ;  /* 0x0040004461007388 */ /* 0x0003e20000000c00 */
[----:B------:R-:W-:Y:S02]  /*9210*/  HADD2.F32 R40, -RZ, R57.H1_H1 ;  /* 0x30000039ff287230 */ /* 0x000fe40000004100 */
[C---:B------:R-:W-:Y:S01]  /*9220*/  FMUL R15, R38.reuse, R15 ;  /* 0x0000000f260f7220 */ /* 0x040fe20000400000 */
[----:B------:R-:W-:Y:S01]  /*9230*/  F2FP.F16.F32.PACK_AB R52, R9, R8 ;  /* 0x000000080934723e */ /* 0x000fe200000000ff */
[C---:B------:R-:W-:Y:S01]  /*9240*/  FFMA R10, R41.reuse, R43, R10 ;  /* 0x0000002b290a7223 */ /* 0x040fe2000000000a */
[--C-:B------:R-:W-:Y:S02]  /*9250*/  HADD2.F32 R42, -RZ, R58.reuse.H0_H0 ;  /* 0x2000003aff2a7230 */ /* 0x100fe40000004100 */
        /* <DEDUP_REMOVED lines=60> */
[----:B-1----:R-:W-:Y:S01]  /*9620*/  F2FP.F16.F32.PACK_AB R68, R17, R16 ;  /* 0x000000101144723e */ /* 0x002fe200000000ff */
        /* <DEDUP_REMOVED lines=35> */
.L_x_147:
[----:B------:R-:W-:Y:S05]  /*9860*/  BSYNC.RECONVERGENT B0 ;  /* 0x0000000000007941 */ /* 0x000fea0003800200 */
.L_x_146:
[----:B------:R-:W-:Y:S01]  /*9870*/  BAR.SYNC.DEFER_BLOCKING 0x1, 0x80 ;  /* 0x0042000000007b1d */ /* 0x000fe20000010000 */
[----:B------:R-:W-:Y:S04]  /*9880*/  UIADD3 UR4, UPT, UPT, UR44, 0x1, URZ ;  /* 0x000000012c047890 */ /* 0x000fe8000fffe0ff */
[----:B------:R-:W-:Y:S04]  /*9890*/  UISETP.NE.AND UP0, UPT, UR4, 0x4, UPT ;  /* 0x000000040400788c */ /* 0x000fe8000bf05270 */
[----:B------:R-:W-:Y:S01]  /*98a0*/  USEL UR46, UR4, URZ, UP0 ;  /* 0x000000ff042e7287 */ /* 0x000fe20008000000 */
[----:B------:R1:W-:Y:S01]  /*98b0*/  @P6 SYNCS.ARRIVE.TRANS64.RED.A1T0 RZ, [R61+URZ], RZ ;  /* 0x000000ff3dff69a7 */ /* 0x0003e200081004ff */
[----:B------:R-:W-:Y:S01]  /*98c0*/  BSSY B1, `(.L_x_148) ;  /* 0x0000017000017945 */ /* 0x000fe20003800000 */
[----:B------:R-:W4:Y:S02]  /*98d0*/  @P6 SYNCS.PHASECHK.TRANS64.TRYWAIT P0, [R62+URZ+0x100], R63 ;  /* 0x0001003f3e0065a7 */ /* 0x000f2400080011ff */
[----:B----4-:R-:W-:Y:S01]  /*98e0*/  @P6 SEL R47, RZ, 0x1, !P0 ;  /* 0x00000001ff2f6807 */ /* 0x010fe20004000000 */
        /* <DEDUP_REMOVED lines=13> */
.L_x_151:
[----:B------:R-:W-:Y:S05]  /*99c0*/  BSYNC B0 ;  /* 0x0000000000007941 */ /* 0x000fea0003800000 */
.L_x_150:
[----:B------:R-:W-:Y:S11]  /*99d0*/  ISETP.NE.AND P0, PT, R60, RZ, PT ;  /* 0x000000ff3c00720c */ /* 0x000ff60003f05270 */
[----:B------:R-:W-:Y:S02]  /*99e0*/  @!UPT UIADD3 URZ, UPT, UPT, URZ, URZ, URZ ;  /* 0x000000fffffff290 */ /* 0x000fe4000fffe0ff */
[----:B------:R4:W1:Y:S04]  /*99f0*/  @P0 LDS.128 R48, [R3] ;  /* 0x0000000003300984 */ /* 0x0008680000000c00 */
[----:B------:R4:W1:Y:S04]  /*9a00*/  @P0 LDS.128 R56, [R2+0x10] ;  /* 0x0000100002380984 */ /* 0x0008680000000c00 */
[----:B------:R4:W1:Y:S04]  /*9a10*/  @P0 LDS.128 R64, [R0+0x20] ;  /* 0x0000200000400984 */ /* 0x0008680000000c00 */
[----:B------:R4:W1:Y:S02]  /*9a20*/  @P0 LDS.128 R72, [R46+0x30] ;  /* 0x000030002e480984 */ /* 0x0008640000000c00 */
.L_x_149:
[----:B------:R-:W-:Y:S05]  /*9a30*/  BSYNC B1 ;  /* 0x0000000000017941 */ /* 0x000fea0003800000 */
.L_x_148:
[----:B----4-:R-:W-:Y:S05]  /*9a40*/  VIADD R0, R39, 0x60 ;  /* 0x0000006027007836 */ /* 0x010fea0000000000 */
        /* <DEDUP_REMOVED lines=9> */
[----:B------:R-:W4:Y:S01]  /*9ae0*/  LDCU.64 UR6, c[0x4][0x78] ;  /* 0x01000f00ff0677ac */ /* 0x000f220008000a00 */
[----:B------:R-:W2:Y:S01]  /*9af0*/  LDC.64 R2, c[0x4][R3] ;  /* 0x0100000003027b82 */ /* 0x000ea20000000a00 */
[----:B------:R-:W5:Y:S01]  /*9b00*/  LDCU.64 UR4, c[0x4][0x10] ;  /* 0x01000200ff0477ac */ /* 0x000f620008000a00 */
[----:B-1----:R-:W-:Y:S01]  /*9b10*/  MOV R5, UR9 ;  /* 0x0000000900057c02 */ /* 0x002fe20008000f00 */
[----:B------:R-:W-:Y:S01]  /*9b20*/  IMAD.U32 R4, RZ, RZ, UR8 ;  /* 0x00000008ff047e24 */ /* 0x000fe2000f8e00ff */
[----:B----4-:R-:W-:Y:S01]  /*9b30*/  MOV R7, UR7 ;  /* 0x0000000700077c02 */ /* 0x010fe20008000f00 */
[----:B------:R-:W-:Y:S01]  /*9b40*/  IMAD.U32 R6, RZ, RZ, UR6 ;  /* 0x00000006ff067e24 */ /* 0x000fe2000f8e00ff */
[----:B-----5:R-:W-:Y:S01]  /*9b50*/  MOV R11, UR5 ;  /* 0x00000005000b7c02 */ /* 0x020fe20008000f00 */
[----:B------:R-:W-:Y:S02]  /*9b60*/  IMAD.U32 R10, RZ, RZ, UR4 ;  /* 0x00000004ff0a7e24 */ /* 0x000fe4000f8e00ff */
[----:B------:R-:W-:Y:S07]  /*9b70*/  LEPC R20, `(.L_x_153) ;  /* 0x000000001014794e */ /* 0x000fee0000000000 */
[----:B--23--:R-:W-:Y:S05]  /*9b80*/  CALL.ABS.NOINC R2 ;  /* 0x0000000002007343 */ /* 0x00cfea0003c00000 */
.L_x_153:
[----:B------:R-:W-:Y:S01]  /*9b90*/  ISETP.NE.AND P0, PT, R99, RZ, PT ;  /* 0x000000ff6300720c */ /* 0x000fe20003f05270 */
[----:B------:R-:W-:Y:S05]  /*9ba0*/  WARPSYNC.ALL ;  /* 0x0000000000007948 */ /* 0x000fea0003800000 */
[----:B------:R-:W-:Y:S01]  /*9bb0*/  R2UR UR4, R39 ;  /* 0x00000000270472ca */ /* 0x000fe200000e0000 */
[--C-:B-1----:R-:W-:Y:S01]  /*9bc0*/  HADD2.F32 R40, -RZ, R48.reuse.H0_H0 ;  /* 0x20000030ff287230 */ /* 0x102fe20000004100 */
[----:B------:R-:W-:Y:S01]  /*9bd0*/  IADD3 R101, PT, PT, R101, 0x190, RZ ;  /* 0x0000019065657810 */ /* 0x000fe20007ffe0ff */
[----:B------:R-:W-:Y:S01]  /*9be0*/  HADD2.F32 R42, -RZ, R48.H1_H1 ;  /* 0x30000030ff2a7230 */ /* 0x000fe20000004100 */
[----:B------:R-:W-:Y:S01]  /*9bf0*/  BSSY.RECONVERGENT B0, `(.L_x_154) ;  /* 0x000008d000007945 */ /* 0x000fe20003800200 */
[--C-:B------:R-:W-:Y:S01]  /*9c00*/  HADD2.F32 R43, -RZ, R49.reuse.H0_H0 ;  /* 0x20000031ff2b7230 */ /* 0x100fe20000004100 */
[----:B------:R-:W-:Y:S01]  /*9c10*/  LOP3.LUT R101, R101, 0xfefffff8, RZ, 0xc0, !PT ;  /* 0xfefffff865657812 */ /* 0x000fe200078ec0ff */
[----:B------:R-:W-:Y:S02]  /*9c20*/  HADD2.F32 R44, -RZ, R49.H1_H1 ;  /* 0x30000031ff2c7230 */ /* 0x000fe40000004100 */
[--C-:B------:R-:W-:Y:S02]  /*9c30*/  HADD2.F32 R45, -RZ, R50.reuse.H0_H0 ;  /* 0x20000032ff2d7230 */ /* 0x100fe40000004100 */
[----:B------:R-:W-:Y:S02]  /*9c40*/  HADD2.F32 R46, -RZ, R50.H1_H1 ;  /* 0x30000032ff2e7230 */ /* 0x000fe40000004100 */
[----:B------:R-:W1:Y:S01]  /*9c50*/  LDTM.x32 R4, tmem[UR4+0x60] ;  /* 0x00006004000479ee */ /* 0x000e6200082c0000 */
[----:B------:R-:W-:Y:S01]  /*9c60*/  NOP ;  /* 0x0000000000007918 */ /* 0x000fe20000000000 */
[----:B-1----:R1:W-:Y:S01]  /*9c70*/  SYNCS.ARRIVE.TRANS64.RED.A1T0 RZ, [R101+URZ], RZ ;  /* 0x000000ff65ff79a7 */ /* 0x0023e200081004ff */
[--C-:B------:R-:W-:Y:S02]  /*9c80*/  HADD2.F32 R47, -RZ, R51.reuse.H0_H0 ;  /* 0x20000033ff2f7230 */ /* 0x100fe40000004100 */
[----:B------:R-:W-:Y:S02]  /*9c90*/  HADD2.F32 R48, -RZ, R51.H1_H1 ;  /* 0x30000033ff307230 */ /* 0x000fe40000004100 */
[--C-:B------:R-:W-:Y:S02]  /*9ca0*/  HADD2.F32 R49, -RZ, R56.reuse.H0_H0 ;  /* 0x20000038ff317230 */ /* 0x100fe40000004100 */
[----:B------:R-:W-:Y:S02]  /*9cb0*/  HADD2.F32 R51, -RZ, R56.H1_H1 ;  /* 0x30000038ff337230 */ /* 0x000fe40000004100 */
[--C-:B------:R-:W-:Y:S02]  /*9cc0*/  HADD2.F32 R50, -RZ, R57.reuse.H0_H0 ;  /* 0x20000039ff327230 */ /* 0x100fe40000004100 */
[----:B---3--:R-:W-:Y:S02]  /*9cd0*/  HADD2.F32 R52, -RZ, R57.H1_H1 ;  /* 0x30000039ff347230 */ /* 0x008fe40000004100 */
[--C-:B------:R-:W-:Y:S02]  /*9ce0*/  HADD2.F32 R53, -RZ, R58.reuse.H0_H0 ;  /* 0x2000003aff357230 */ /* 0x100fe40000004100 */
[----:B------:R-:W-:Y:S02]  /*9cf0*/  HADD2.F32 R54, -RZ, R58.H1_H1 ;  /* 0x3000003aff367230 */ /* 0x000fe40000004100 */
[--C-:B------:R-:W-:Y:S02]  /*9d00*/  HADD2.F32 R55, -RZ, R59.reuse.H0_H0 ;  /* 0x2000003bff377230 */ /* 0x100fe40000004100 */
[----:B------:R-:W-:Y:S02]  /*9d10*/  HADD2.F32 R56, -RZ, R59.H1_H1 ;  /* 0x3000003bff387230 */ /* 0x000fe40000004100 */
[--C-:B------:R-:W-:Y:S02]  /*9d20*/  HADD2.F32 R57, -RZ, R64.reuse.H0_H0 ;  /* 0x20000040ff397230 */ /* 0x100fe40000004100 */
[C---:B------:R-:W-:Y:S01]  /*9d30*/  FMUL R4, R38.reuse, R4 ;  /* 0x0000000426047220 */ /* 0x040fe20000400000 */
[C---:B------:R-:W-:Y:S01]  /*9d40*/  FMUL R5, R38.reuse, R5 ;  /* 0x0000000526057220 */ /* 0x040fe20000400000 */
[C---:B------:R-:W-:Y:S01]  /*9d50*/  FMUL R6, R38.reuse, R6 ;  /* 0x0000000626067220 */ /* 0x040fe20000400000 */
[C---:B------:R-:W-:Y:S01]  /*9d60*/  FMUL R7, R38.reuse, R7 ;  /* 0x0000000726077220 */ /* 0x040fe20000400000 */
[C---:B------:R-:W-:Y:S01]  /*9d70*/  FFMA R4, R41.reuse, R40, R4 ;  /* 0x0000002829047223 */ /* 0x040fe20000000004 */
[C---:B------:R-:W-:Y:S01]  /*9d80*/  FFMA R5, R41.reuse, R42, R5 ;  /* 0x0000002a29057223 */ /* 0x040fe20000000005 */
[C---:B------:R-:W-:Y:S01]  /*9d90*/  FFMA R6, R41.reuse, R43, R6 ;  /* 0x0000002b29067223 */ /* 0x040fe20000000006 */
[----:B------:R-:W-:Y:S01]  /*9da0*/  FFMA R7, R41, R44, R7 ;  /* 0x0000002c29077223 */ /* 0x000fe20000000007 */
[C---:B------:R-:W-:Y:S01]  /*9db0*/  FMUL R8, R38.reuse, R8 ;  /* 0x0000000826087220 */ /* 0x040fe20000400000 */
[C---:B------:R-:W-:Y:S01]  /*9dc0*/  FMUL R9, R38.reuse, R9 ;  /* 0x0000000926097220 */ /* 0x040fe20000400000 */
[----:B------:R-:W-:Y:S01]  /*9dd0*/  F2FP.F16.F32.PACK_AB R104, R5, R4 ;  /* 0x000000040568723e */ /* 0x000fe200000000ff */
[C---:B------:R-:W-:Y:S01]  /*9de0*/  FMUL R10, R38.reuse, R10 ;  /* 0x0000000a260a7220 */ /* 0x040fe20000400000 */
[----:B------:R-:W-:Y:S01]  /*9df0*/  F2FP.F16.F32.PACK_AB R105, R7, R6 ;  /* 0x000000060769723e */ /* 0x000fe200000000ff */
[C---:B------:R-:W-:Y:S01]  /*9e00*/  FFMA R8, R41.reuse, R45, R8 ;  /* 0x0000002d29087223 */ /* 0x040fe20000000008 */
[C---:B------:R-:W-:Y:S01]  /*9e10*/  FFMA R9, R41.reuse, R46, R9 ;  /* 0x0000002e29097223 */ /* 0x040fe20000000009 */
[----:B------:R-:W-:Y:S01]  /*9e20*/  FFMA R10, R41, R47, R10 ;  /* 0x0000002f290a7223 */ /* 0x000fe2000000000a */
[C---:B------:R-:W-:Y:S01]  /*9e30*/  FMUL R11, R38.reuse, R11 ;  /* 0x0000000b260b7220 */ /* 0x040fe20000400000 */
[C---:B------:R-:W-:Y:S01]  /*9e40*/  FMUL R0, R38.reuse, R12 ;  /* 0x0000000c26007220 */ /* 0x040fe20000400000 */
[C---:B------:R-:W-:Y:S01]  /*9e50*/  FMUL R2, R38.reuse, R13 ;  /* 0x0000000d26027220 */ /* 0x040fe20000400000 */
[----:B------:R-:W-:Y:S01]  /*9e60*/  F2FP.F16.F32.PACK_AB R106, R9, R8 ;  /* 0x00000008096a723e */ /* 0x000fe200000000ff */
[C---:B------:R-:W-:Y:S01]  /*9e70*/  FFMA R11, R41.reuse, R48, R11 ;  /* 0x00000030290b7223 */ /* 0x040fe2000000000b */
[C---:B------:R-:W-:Y:S01]  /*9e80*/  FFMA R0, R41.reuse, R49, R0 ;  /* 0x0000003129007223 */ /* 0x040fe20000000000 */
[C---:B------:R-:W-:Y:S01]  /*9e90*/  FFMA R2, R41.reuse, R51, R2 ;  /* 0x0000003329027223 */ /* 0x040fe20000000002 */
[C---:B------:R-:W-:Y:S01]  /*9ea0*/  FMUL R3, R38.reuse, R14 ;  /* 0x0000000e26037220 */ /* 0x040fe20000400000 */
[C---:B------:R-:W-:Y:S01]  /*9eb0*/  FMUL R15, R38.reuse, R15 ;  /* 0x0000000f260f7220 */ /* 0x040fe20000400000 */
[C---:B------:R-:W-:Y:S01]  /*9ec0*/  FMUL R12, R38.reuse, R16 ;  /* 0x00000010260c7220 */ /* 0x040fe20000400000 */
[C---:B------:R-:W-:Y:S01]  /*9ed0*/  FMUL R13, R38.reuse, R17 ;  /* 0x00000011260d7220 */ /* 0x040fe20000400000 */
[C---:B------:R-:W-:Y:S01]  /*9ee0*/  FFMA R3, R41.reuse, R50, R3 ;  /* 0x0000003229037223 */ /* 0x040fe20000000003 */
[C---:B------:R-:W-:Y:S01]  /*9ef0*/  FMUL R14, R38.reuse, R18 ;  /* 0x00000012260e7220 */ /* 0x040fe20000400000 */
[----:B------:R-:W-:Y:S01]  /*9f00*/  FFMA R15, R41, R52, R15 ;  /* 0x00000034290f7223 */ /* 0x000fe2000000000f */
[C---:B------:R-:W-:Y:S01]  /*9f10*/  FMUL R19, R38.reuse, R19 ;  /* 0x0000001326137220 */ /* 0x040fe20000400000 */
[----:B------:R-:W-:Y:S01]  /*9f20*/  F2FP.F16.F32.PACK_AB R107, R11, R10 ;  /* 0x0000000a0b6b723e */ /* 0x000fe200000000ff */
[C---:B------:R-:W-:Y:S01]  /*9f30*/  FFMA R12, R41.reuse, R53, R12 ;  /* 0x00000035290c7223 */ /* 0x040fe2000000000c */
[----:B------:R-:W-:Y:S02]  /*9f40*/  HADD2.F32 R58, -RZ, R64.H1_H1 ;  /* 0x30000040ff3a7230 */ /* 0x000fe40000004100 */
[C---:B------:R-:W-:Y:S01]  /*9f50*/  FMUL R16, R38.reuse, R20 ;  /* 0x0000001426107220 */ /* 0x040fe20000400000 */
[C---:B------:R-:W-:Y:S01]  /*9f60*/  FFMA R13, R41.reuse, R54, R13 ;  /* 0x00000036290d7223 */ /* 0x040fe2000000000d */
[----:B------:R1:W-:Y:S01]  /*9f70*/  STS.128 [R97+0x6000], R104 ;  /* 0x0060006861007388 */ /* 0x0003e20000000c00 */
[--C-:B------:R-:W-:Y:S02]  /*9f80*/  HADD2.F32 R59, -RZ, R65.reuse.H0_H0 ;  /* 0x20000041ff3b7230 */ /* 0x100fe40000004100 */
[C---:B------:R-:W-:Y:S01]  /*9f90*/  FMUL R17, R38.reuse, R21 ;  /* 0x0000001526117220 */ /* 0x040fe20000400000 */
[C---:B------:R-:W-:Y:S01]  /*9fa0*/  FFMA R14, R41.reuse, R55, R14 ;  /* 0x00000037290e7223 */ /* 0x040fe2000000000e */
[----:B------:R-:W-:Y:S02]  /*9fb0*/  HADD2.F32 R60, -RZ, R65.H1_H1 ;  /* 0x30000041ff3c7230 */ /* 0x000fe40000004100 */
[C---:B------:R-:W-:Y:S01]  /*9fc0*/  FMUL R18, R38.reuse, R22 ;  /* 0x0000001626127220 */ /* 0x040fe20000400000 */
[C---:B------:R-:W-:Y:S01]  /*9fd0*/  FFMA R19, R41.reuse, R56, R19 ;  /* 0x0000003829137223 */ /* 0x040fe20000000013 */
        /* <DEDUP_REMOVED lines=13> */
[----:B------:R-:W-:Y:S01]  /*a0b0*/  FMUL R27, R38, R27 ;  /* 0x0000001b261b7220 */ /* 0x000fe20000400000 */
[----:B------:R-:W-:Y:S01]  /*a0c0*/  F2FP.F16.F32.PACK_AB R108, R2, R0 ;  /* 0x00000000026c723e */ /* 0x000fe200000000ff */
[----:B------:R-:W-:Y:S01]  /*a0d0*/  FFMA R20, R41, R61, R20 ;  /* 0x0000003d29147223 */ /* 0x000fe20000000014 */
[----:B------:R-:W-:Y:S01]  /*a0e0*/  F2FP.F16.F32.PACK_AB R109, R15, R3 ;  /* 0x000000030f6d723e */ /* 0x000fe200000000ff */
[----:B------:R-:W-:Y:S01]  /*a0f0*/  HADD2.F32 R66, -RZ, R72.H1_H1 ;  /* 0x30000048ff427230 */ /* 0x000fe20000004100 */
[----:B------:R-:W-:Y:S01]  /*a100*/  F2FP.F16.F32.PACK_AB R110, R13, R12 ;  /* 0x0000000c0d6e723e */ /* 0x000fe200000000ff */
[C---:B------:R-:W-:Y:S01]  /*a110*/  FMUL R24, R38.reuse, R28 ;  /* 0x0000001c26187220 */ /* 0x040fe20000400000 */
[----:B------:R-:W-:Y:S01]  /*a120*/  F2FP.F16.F32.PACK_AB R111, R19, R14 ;  /* 0x0000000e136f723e */ /* 0x000fe200000000ff */
[C---:B------:R-:W-:Y:S01]  /*a130*/  FFMA R21, R41.reuse, R62, R21 ;  /* 0x0000003e29157223 */ /* 0x040fe20000000015 */
[--C-:B------:R-:W-:Y:S02]  /*a140*/  HADD2.F32 R67, -RZ, R73.reuse.H0_H0 ;  /* 0x20000049ff437230 */ /* 0x100fe40000004100 */
[C---:B------:R-:W-:Y:S01]  /*a150*/  FMUL R25, R38.reuse, R29 ;  /* 0x0000001d26197220 */ /* 0x040fe20000400000 */
[C---:B------:R-:W-:Y:S01]  /*a160*/  FFMA R22, R41.reuse, R63, R22 ;  /* 0x0000003f29167223 */ /* 0x040fe20000000016 */
[----:B------:R1:W-:Y:S01]  /*a170*/  STS.128 [R96+0x6010], R108 ;  /* 0x0060106c60007388 */ /* 0x0003e20000000c00 */
        /* <DEDUP_REMOVED lines=51> */
[----:B---3--:R-:W-:Y:S04]  /*a4b0*/  DEPBAR.LE SB0, 0x1 ;  /* 0x000080400000791a */ /* 0x008fe80000000000 */
.L_x_155:
[----:B------:R-:W-:Y:S05]  /*a4c0*/  BSYNC.RECONVERGENT B0 ;  /* 0x0000000000007941 */ /* 0x000fea0003800200 */
.L_x_154:
[----:B------:R-:W-:Y:S01]  /*a4d0*/  BAR.SYNC.DEFER_BLOCKING 0x1, 0x80 ;  /* 0x0042000000007b1d */ /* 0x000fe20000010000 */
[----:B------:R-:W-:Y:S01]  /*a4e0*/  UISETP.NE.AND UP0, UPT, UR47, -0x4, UPT ;  /* 0xfffffffc2f00788c */ /* 0x000fe2000bf05270 */
[----:B------:R-:W-:Y:S08]  /*a4f0*/  IADD3 R0, PT, PT, R36, 0x1, RZ ;  /* 0x0000000124007810 */ /* 0x000ff00007ffe0ff */
[----:B------:R-:W-:Y:S05]  /*a500*/  BRA.U !UP0, `(.L_x_156) ;  /* 0x0000000108247547 */ /* 0x000fea000b800000 */
[----:B------:R-:W-:Y:S01]  /*a510*/  ISETP.NE.AND P0, PT, R100, RZ, PT ;  /* 0x000000ff6400720c */ /* 0x000fe20003f05270 */
[----:B------:R-:W-:Y:S01]  /*a520*/  IMAD.U32 R2, RZ, RZ, UR46 ;  /* 0x0000002eff027e24 */ /* 0x000fe2000f8e00ff */
[----:B------:R-:W-:Y:S04]  /*a530*/  UIADD3 UR4, UPT, UPT, UR46, 0x1, URZ ;  /* 0x000000012e047890 */ /* 0x000fe8000fffe0ff */
[----:B------:R-:W-:Y:S04]  /*a540*/  UISETP.NE.AND UP0, UPT, UR4, 0x4, UPT ;  /* 0x000000040400788c */ /* 0x000fe8000bf05270 */
[----:B------:R-:W-:Y:S03]  /*a550*/  USEL UR46, UR4, URZ, UP0 ;  /* 0x000000ff042e7287 */ /* 0x000fe60008000000 */
[----:B------:R-:W-:Y:S05]  /*a560*/  @P0 LEA R2, R2, UR43, 0x3 ;  /* 0x0000002b02020c11 */ /* 0x000fea000f8e18ff */
[----:B------:R-:W-:Y:S05]  /*a570*/  @P0 VIADD R3, R2, 0x120 ;  /* 0x0000012002030836 */ /* 0x000fea0000000000 */
[----:B------:R-:W-:Y:S04]  /*a580*/  @P0 PRMT R3, R102, 0x654, R3 ;  /* 0x0000065466030816 */ /* 0x000fe80000000003 */
[----:B------:R3:W-:Y:S03]  /*a590*/  @P0 SYNCS.ARRIVE.TRANS64.RED.A1T0 RZ, [R3+URZ], RZ ;  /* 0x000000ff03ff09a7 */ /* 0x0007e600081004ff */
.L_x_156:
[----:B------:R-:W-:Y:S01]  /*a5a0*/  R2UR UR5, R86 ;  /* 0x00000000560572ca */ /* 0x000fe200000e0000 */
[----:B------:R-:W-:Y:S01]  /*a5b0*/  UISETP.NE.AND UP0, UPT, UR61, URZ, UPT ;  /* 0x000000ff3d00728c */ /* 0x000fe2000bf05270 */
[----:B------:R-:W-:Y:S01]  /*a5c0*/  R2UR UR4, R87 ;  /* 0x00000000570472ca */ /* 0x000fe200000e0000 */
[----:B------:R-:W-:Y:S01]  /*a5d0*/  UIADD3 UR47, UPT, UPT, UR47, 0x4, URZ ;  /* 0x000000042f2f7890 */ /* 0x000fe2000fffe0ff */
[----:B------:R-:W-:Y:S01]  /*a5e0*/  ISETP.NE.AND P0, PT, R90, 0x2, PT ;  /* 0x000000025a00780c */ /* 0x000fe20003f05270 */
[----:B------:R-:W-:Y:S01]  /*a5f0*/  UMOV UR36, UR60 ;  /* 0x0000003c00247c82 */ /* 0x000fe20008000000 */
[----:B------:R-:W-:Y:S02]  /*a600*/  ISETP.NE.AND P1, PT, R0, 0x4, PT ;  /* 0x000000040000780c */ /* 0x000fe40003f25270 */
[----:B---3--:R-:W-:Y:S02]  /*a610*/  SEL R3, RZ, 0x1, P0 ;  /* 0x00000001ff037807 */ /* 0x008fe40000000000 */
[----:B------:R-:W-:Y:S02]  /*a620*/  SEL R2, RZ, 0x1, P1 ;  /* 0x00000001ff027807 */ /* 0x000fe40000800000 */
[----:B------:R-:W-:Y:S01]  /*a630*/  LOP3.LUT R92, R92, R3, RZ, 0x3c, !PT ;  /* 0x000000035c5c7212 */ /* 0x000fe200078e3cff */
[----:B------:R-:W-:Y:S01]  /*a640*/  UIADD3 UR26, UPT, UPT, UR37, UR5, URZ ;  /* 0x00000005251a7290 */ /* 0x000fe2000fffe0ff */
[----:B------:R-:W-:Y:S01]  /*a650*/  LOP3.LUT R93, R93, R2, RZ, 0x3c, !PT ;  /* 0x000000025d5d7212 */ /* 0x000fe200078e3cff */
[----:B------:R-:W-:Y:S01]  /*a660*/  UIADD3 UR20, UPT, UPT, UR38, UR4, URZ ;  /* 0x0000000426147290 */ /* 0x000fe2000fffe0ff */
[----:B------:R-:W-:Y:S02]  /*a670*/  SEL R90, R90, RZ, P0 ;  /* 0x000000ff5a5a7207 */ /* 0x000fe40000000000 */
[----:B------:R-:W-:Y:S01]  /*a680*/  SEL R36, R0, RZ, P1 ;  /* 0x000000ff00247207 */ /* 0x000fe20000800000 */
[----:B------:R-:W-:Y:S08]  /*a690*/  BRA.U UP0, `(.L_x_157) ;  /* 0xffffffbd00c07547 */ /* 0x000ff0000b83ffff */
[----:B------:R-:W3:Y:S01]  /*a6a0*/  LDCU.64 UR4, c[0x0][0x888] ;  /* 0x00011100ff0477ac */ /* 0x000ee20008000a00 */
[----:B------:R-:W4:Y:S01]  /*a6b0*/  LDCU.64 UR6, c[0x0][0x890] ;  /* 0x00011200ff0677ac */ /* 0x000f220008000a00 */
[----:B---3--:R-:W-:Y:S02]  /*a6c0*/  ISETP.NE.U32.AND P2, PT, RZ, UR4, PT ;  /* 0x00000004ff007c0c */ /* 0x008fe4000bf45070 */
[----:B----4-:R-:W-:Y:S02]  /*a6d0*/  ISETP.NE.U32.AND P1, PT, RZ, UR6, PT ;  /* 0x00000006ff007c0c */ /* 0x010fe4000bf25070 */
[----:B------:R-:W-:Y:S02]  /*a6e0*/  ISETP.NE.AND.EX P2, PT, RZ, UR5, PT, P2 ;  /* 0x00000005ff007c0c */ /* 0x000fe4000bf45320 */
[----:B------:R-:W-:-:S13]  /*a6f0*/  ISETP.NE.AND.EX P0, PT, RZ, UR7, PT, P1 ;  /* 0x00000007ff007c0c */ /* 0x000fda000bf05310 */
[----:B------:R-:W-:Y:S05]  /*a700*/  @P2 BRA P0, `(.L_x_158) ;  /* 0x00000000003c2947 */ /* 0x000fea0000000000 */
[----:B------:R-:W-:-:S13]  /*a710*/  ISETP.NE.AND.EX P1, PT, RZ, UR7, PT, P1 ;  /* 0x00000007ff007c0c */ /* 0x000fda000bf25310 */
[----:B------:R-:W-:Y:S05]  /*a720*/  @P1 BRA `(.L_x_159) ;  /* 0x00000000000c1947 */ /* 0x000fea0003800000 */
[----:B------:R-:W-:-:S13]  /*a730*/  FSETP.NEU.AND P0, PT, R41, RZ, PT ;  /* 0x000000ff2900720b */ /* 0x000fda0003f0d000 */
[----:B------:R-:W-:Y:S05]  /*a740*/  @!P0 EXIT ;  /* 0x000000000000894d */ /* 0x000fea0003800000 */
[----:B------:R-:W-:Y:S05]  /*a750*/  BRA `(.L_x_158) ;  /* 0x0000000000287947 */ /* 0x000fea0003800000 */
.L_x_159:
[----:B------:R-:W-:Y:S01]  /*a760*/  ISETP.NE.AND P0, PT, R89, RZ, PT ;  /* 0x000000ff5900720c */ /* 0x000fe20003f05270 */
[----:B------:R-:W-:-:S12]  /*a770*/  BSSY.RECONVERGENT B0, `(.L_x_158) ;  /* 0x0000008000007945 */ /* 0x000fd80003800200 */
[----:B------:R-:W-:Y:S05]  /*a780*/  @P0 BRA `(.L_x_160) ;  /* 0x0000000000100947 */ /* 0x000fea0003800000 */
[----:B------:R-:W-:-:S04]  /*a790*/  ISETP.NE.U32.AND P0, PT, RZ, UR4, PT ;  /* 0x00000004ff007c0c */ /* 0x000fc8000bf05070 */
[----:B------:R-:W-:-:S13]  /*a7a0*/  ISETP.NE.AND.EX P0, PT, RZ, UR5, PT, P0 ;  /* 0x00000005ff007c0c */ /* 0x000fda000bf05300 */
[----:B------:R-:W-:Y:S05]  /*a7b0*/  @!P0 EXIT ;  /* 0x000000000000894d */ /* 0x000fea0003800000 */
[----:B------:R-:W-:Y:S05]  /*a7c0*/  BRA `(.L_x_161) ;  /* 0x0000000000087947 */ /* 0x000fea0003800000 */
.L_x_160:
[----:B------:R-:W-:-:S13]  /*a7d0*/  FSETP.NEU.AND P0, PT, R41, RZ, PT ;  /* 0x000000ff2900720b */ /* 0x000fda0003f0d000 */
[----:B------:R-:W-:Y:S05]  /*a7e0*/  @!P0 EXIT ;  /* 0x000000000000894d */ /* 0x000fea0003800000 */
.L_x_161:
[----:B------:R-:W-:Y:S05]  /*a7f0*/  BSYNC.RECONVERGENT B0 ;  /* 0x0000000000007941 */ /* 0x000fea0003800200 */
.L_x_158:
[----:B------:R-:W3:Y:S01]  /*a800*/  S2UR UR7, SR_CgaCtaId ;  /* 0x00000000000779c3 */ /* 0x000ee20000008800 */
[----:B------:R-:W-:Y:S01]  /*a810*/  ULEA UR6, UR46, UR43, 0x3 ;  /* 0x0000002b2e067291 */ /* 0x000fe2000f8e18ff */
[----:B------:R-:W-:-:S04]  /*a820*/  DEPBAR.LE SB0, 0x0 ;  /* 0x000080000000791a */ /* 0x000fc80000000000 */
[----:B------:R-:W-:-:S04]  /*a830*/  UIADD3 UR6, UPT, UPT, UR6, 0x120, URZ ;  /* 0x0000012006067890 */ /* 0x000fc8000fffe0ff */
[----:B---3--:R-:W-:-:S09]  /*a840*/  UPRMT UR6, UR7, 0x654, UR6 ;  /* 0x0000065407067896 */ /* 0x008fd20008000006 */
[----:B------:R-:W-:Y:S01]  /*a850*/  SYNCS.ARRIVE.TRANS64.RED.A1T0 RZ, [UR6], RZ ;  /* 0x000000ffffff79a7 */ /* 0x000fe20008100406 */
[----:B------:R-:W-:Y:S05]  /*a860*/  EXIT ;  /* 0x000000000000794d */ /* 0x000fea0003800000 */
.L_x_25:
[----:B---3--:R3:W4:Y:S02]  /*a870*/  SYNCS.PHASECHK.TRANS64.TRYWAIT P0, [R0+URZ+0x1c0], R3 ;  /* 0x0001c003000075a7 */ /* 0x00872400080011ff */
[----:B----4-:R-:W-:Y:S05]  /*a880*/  @!P0 NANOSLEEP.SYNCS 0x989680 ;  /* 0x009896800000895d */ /* 0x010fea0003900000 */
[----:B------:R-:W4:Y:S02]  /*a890*/  @!P0 SYNCS.PHASECHK.TRANS64 P0, [R0+URZ+0x1c0], R3 ;  /* 0x0001c003000085a7 */ /* 0x000f2400080010ff */
[----:B----4-:R-:W-:Y:S05]  /*a8a0*/  @!P0 BRA `(.L_x_25) ;  /* 0xfffffffc00f08947 */ /* 0x010fea000383ffff */
[----:B------:R-:W-:Y:S05]  /*a8b0*/  BRA `(.L_x_162) ;  /* 0xffffff7400b47947 */ /* 0x000fea000383ffff */
.L_x_28:
[----:B---3--:R-:W-:-:S07]  /*a8c0*/  MOV R0, UR33 ;  /* 0x0000002100007c02 */ /* 0x008fce0008000f00 */
.L_x_163:
[----:B---3--:R3:W4:Y:S02]  /*a8d0*/  SYNCS.PHASECHK.TRANS64.TRYWAIT P0, [R0+URZ+0x80], R3 ;  /* 0x00008003000075a7 */ /* 0x00872400080011ff */
[----:B----4-:R-:W-:Y:S05]  /*a8e0*/  @!P0 NANOSLEEP.SYNCS 0x989680 ;  /* 0x009896800000895d */ /* 0x010fea0003900000 */
[----:B------:R-:W4:Y:S02]  /*a8f0*/  @!P0 SYNCS.PHASECHK.TRANS64 P0, [R0+URZ+0x80], R3 ;  /* 0x00008003000085a7 */ /* 0x000f2400080010ff */
[----:B----4-:R-:W-:Y:S05]  /*a900*/  @!P0 BRA `(.L_x_163) ;  /* 0xfffffffc00f08947 */ /* 0x010fea000383ffff */
[----:B------:R-:W-:Y:S05]  /*a910*/  BRA `(.L_x_27) ;  /* 0xffffff7800047947 */ /* 0x000fea000383ffff */
.L_x_35:
[----:B--2---:R-:W-:-:S07]  /*a920*/  MOV R0, UR17 ;  /* 0x0000001100007c02 */ /* 0x004fce0008000f00 */
.L_x_164:
[----:B--2---:R2:W3:Y:S02]  /*a930*/  SYNCS.PHASECHK.TRANS64.TRYWAIT P0, [R0+URZ+0x80], R3 ;  /* 0x00008003000075a7 */ /* 0x0044e400080011ff */
[----:B---3--:R-:W-:Y:S05]  /*a940*/  @!P0 NANOSLEEP.SYNCS 0x989680 ;  /* 0x009896800000895d */ /* 0x008fea0003900000 */
[----:B------:R-:W3:Y:S02]  /*a950*/  @!P0 SYNCS.PHASECHK.TRANS64 P0, [R0+URZ+0x80], R3 ;  /* 0x00008003000085a7 */ /* 0x000ee400080010ff */
[----:B---3--:R-:W-:Y:S05]  /*a960*/  @!P0 BRA `(.L_x_164) ;  /* 0xfffffffc00f08947 */ /* 0x008fea000383ffff */
[----:B------:R-:W-:Y:S05]  /*a970*/  BRA `(.L_x_34) ;  /* 0xffffff7800d07947 */ /* 0x000fea000383ffff */
.L_x_40:
[----:B-1----:R1:W2:Y:S02]  /*a980*/  SYNCS.PHASECHK.TRANS64.TRYWAIT P0, [R3+URZ+0x150], R0 ;  /* 0x00015000030075a7 */ /* 0x0022a400080011ff */
[----:B--2---:R-:W-:Y:S05]  /*a990*/  @!P0 NANOSLEEP.SYNCS 0x989680 ;  /* 0x009896800000895d */ /* 0x004fea0003900000 */
[----:B------:R-:W2:Y:S02]  /*a9a0*/  @!P0 SYNCS.PHASECHK.TRANS64 P0, [R3+URZ+0x150], R0 ;  /* 0x00015000030085a7 */ /* 0x000ea400080010ff */
[----:B--2---:R-:W-:Y:S05]  /*a9b0*/  @!P0 BRA `(.L_x_40) ;  /* 0xfffffffc00f08947 */ /* 0x004fea000383ffff */
[----:B------:R-:W-:Y:S05]  /*a9c0*/  BRA `(.L_x_165) ;  /* 0xffffff7c00747947 */ /* 0x000fea000383ffff */
.L_x_44:
[----:B-1----:R-:W-:-:S07]  /*a9d0*/  MOV R0, UR4 ;  /* 0x0000000400007c02 */ /* 0x002fce0008000f00 */
.L_x_166:
[----:B-1----:R1:W2:Y:S02]  /*a9e0*/  SYNCS.PHASECHK.TRANS64.TRYWAIT P0, [R0+URZ], R3 ;  /* 0x00000003000075a7 */ /* 0x0022a400080011ff */
[----:B--2---:R-:W-:Y:S05]  /*a9f0*/  @!P0 NANOSLEEP.SYNCS 0x989680 ;  /* 0x009896800000895d */ /* 0x004fea0003900000 */
[----:B------:R-:W2:Y:S02]  /*aa00*/  @!P0 SYNCS.PHASECHK.TRANS64 P0, [R0+URZ], R3 ;  /* 0x00000003000085a7 */ /* 0x000ea400080010ff */
[----:B--2---:R-:W-:Y:S05]  /*aa10*/  @!P0 BRA `(.L_x_166) ;  /* 0xfffffffc00f08947 */ /* 0x004fea000383ffff */
[----:B------:R-:W-:Y:S05]  /*aa20*/  BRA `(.L_x_167) ;  /* 0xffffff8400207947 */ /* 0x000fea000383ffff */
.L_x_45:
[----:B------:R-:W-:-:S07]  /*aa30*/  MOV R0, UR5 ;  /* 0x0000000500007c02 */ /* 0x000fce0008000f00 */
.L_x_168:
[----:B-1----:R1:W2:Y:S02]  /*aa40*/  SYNCS.PHASECHK.TRANS64.TRYWAIT P0, [R0+URZ], R3 ;  /* 0x00000003000075a7 */ /* 0x0022a400080011ff */
[----:B--2---:R-:W-:Y:S05]  /*aa50*/  @!P0 NANOSLEEP.SYNCS 0x989680 ;  /* 0x009896800000895d */ /* 0x004fea0003900000 */
[----:B------:R-:W2:Y:S02]  /*aa60*/  @!P0 SYNCS.PHASECHK.TRANS64 P0, [R0+URZ], R3 ;  /* 0x00000003000085a7 */ /* 0x000ea400080010ff */
[----:B--2---:R-:W-:Y:S05]  /*aa70*/  @!P0 BRA `(.L_x_168) ;  /* 0xfffffffc00f08947 */ /* 0x004fea000383ffff */
[----:B------:R-:W-:Y:S05]  /*aa80*/  BRA `(.L_x_169) ;  /* 0xffffff84002c7947 */ /* 0x000fea000383ffff */
.L_x_46:
[----:B------:R-:W-:-:S07]  /*aa90*/  MOV R0, UR5 ;  /* 0x0000000500007c02 */ /* 0x000fce0008000f00 */
.L_x_170:
[----:B-1----:R1:W2:Y:S02]  /*aaa0*/  SYNCS.PHASECHK.TRANS64.TRYWAIT P0, [R0+URZ], R3 ;  /* 0x00000003000075a7 */ /* 0x0022a400080011ff */
[----:B--2---:R-:W-:Y:S05]  /*aab0*/  @!P0 NANOSLEEP.SYNCS 0x989680 ;  /* 0x009896800000895d */ /* 0x004fea0003900000 */
[----:B------:R-:W2:Y:S02]  /*aac0*/  @!P0 SYNCS.PHASECHK.TRANS64 P0, [R0+URZ], R3 ;  /* 0x00000003000085a7 */ /* 0x000ea400080010ff */
[----:B--2---:R-:W-:Y:S05]  /*aad0*/  @!P0 BRA `(.L_x_170) ;  /* 0xfffffffc00f08947 */ /* 0x004fea000383ffff */
[----:B------:R-:W-:Y:S05]  /*aae0*/  BRA `(.L_x_171) ;  /* 0xffffff8400387947 */ /* 0x000fea000383ffff */
.L_x_47:
[----:B------:R-:W-:-:S07]  /*aaf0*/  MOV R0, UR5 ;  /* 0x0000000500007c02 */ /* 0x000fce0008000f00 */
.L_x_172:
[----:B-1----:R1:W2:Y:S02]  /*ab00*/  SYNCS.PHASECHK.TRANS64.TRYWAIT P0, [R0+URZ], R3 ;  /* 0x00000003000075a7 */ /* 0x0022a400080011ff */
[----:B--2---:R-:W-:Y:S05]  /*ab10*/  @!P0 NANOSLEEP.SYNCS 0x989680 ;  /* 0x009896800000895d */ /* 0x004fea0003900000 */
[----:B------:R-:W2:Y:S02]  /*ab20*/  @!P0 SYNCS.PHASECHK.TRANS64 P0, [R0+URZ], R3 ;  /* 0x00000003000085a7 */ /* 0x000ea400080010ff */
[----:B--2---:R-:W-:Y:S05]  /*ab30*/  @!P0 BRA `(.L_x_172) ;  /* 0xfffffffc00f08947 */ /* 0x004fea000383ffff */
[----:B------:R-:W-:Y:S05]  /*ab40*/  BRA `(.L_x_173) ;  /* 0xffffff8400447947 */ /* 0x000fea000383ffff */
.L_x_48:
[----:B------:R-:W-:-:S07]  /*ab50*/  MOV R0, UR5 ;  /* 0x0000000500007c02 */ /* 0x000fce0008000f00 */
.L_x_174:
[----:B-1----:R1:W2:Y:S02]  /*ab60*/  SYNCS.PHASECHK.TRANS64.TRYWAIT P0, [R0+URZ], R3 ;  /* 0x00000003000075a7 */ /* 0x0022a400080011ff */
[----:B--2---:R-:W-:Y:S05]  /*ab70*/  @!P0 NANOSLEEP.SYNCS 0x989680 ;  /* 0x009896800000895d */ /* 0x004fea0003900000 */
[----:B------:R-:W2:Y:S02]  /*ab80*/  @!P0 SYNCS.PHASECHK.TRANS64 P0, [R0+URZ], R3 ;  /* 0x00000003000085a7 */ /* 0x000ea400080010ff */
[----:B--2---:R-:W-:Y:S05]  /*ab90*/  @!P0 BRA `(.L_x_174) ;  /* 0xfffffffc00f08947 */ /* 0x004fea000383ffff */
[----:B------:R-:W-:Y:S05]  /*aba0*/  BRA `(.L_x_175) ;  /* 0xffffff8400507947 */ /* 0x000fea000383ffff */
.L_x_49:
[----:B------:R-:W-:-:S07]  /*abb0*/  MOV R0, UR5 ;  /* 0x0000000500007c02 */ /* 0x000fce0008000f00 */
.L_x_176:
[----:B-1----:R1:W2:Y:S02]  /*abc0*/  SYNCS.PHASECHK.TRANS64.TRYWAIT P0, [R0+URZ], R3 ;  /* 0x00000003000075a7 */ /* 0x0022a400080011ff */
[----:B--2---:R-:W-:Y:S05]  /*abd0*/  @!P0 NANOSLEEP.SYNCS 0x989680 ;  /* 0x009896800000895d */ /* 0x004fea0003900000 */
[----:B------:R-:W2:Y:S02]  /*abe0*/  @!P0 SYNCS.PHASECHK.TRANS64 P0, [R0+URZ], R3 ;  /* 0x00000003000085a7 */ /* 0x000ea400080010ff */
[----:B--2---:R-:W-:Y:S05]  /*abf0*/  @!P0 BRA `(.L_x_176) ;  /* 0xfffffffc00f08947 */ /* 0x004fea000383ffff */
[----:B------:R-:W-:Y:S05]  /*ac00*/  BRA `(.L_x_177) ;  /* 0xffffff84005c7947 */ /* 0x000fea000383ffff */
.L_x_50:
[----:B------:R-:W-:-:S07]  /*ac10*/  MOV R0, UR5 ;  /* 0x0000000500007c02 */ /* 0x000fce0008000f00 */
.L_x_178:
[----:B-1----:R1:W2:Y:S02]  /*ac20*/  SYNCS.PHASECHK.TRANS64.TRYWAIT P0, [R0+URZ], R3 ;  /* 0x00000003000075a7 */ /* 0x0022a400080011ff */
[----:B--2---:R-:W-:Y:S05]  /*ac30*/  @!P0 NANOSLEEP.SYNCS 0x989680 ;  /* 0x009896800000895d */ /* 0x004fea0003900000 */
[----:B------:R-:W2:Y:S02]  /*ac40*/  @!P0 SYNCS.PHASECHK.TRANS64 P0, [R0+URZ], R3 ;  /* 0x00000003000085a7 */ /* 0x000ea400080010ff */
[----:B--2---:R-:W-:Y:S05]  /*ac50*/  @!P0 BRA `(.L_x_178) ;  /* 0xfffffffc00f08947 */ /* 0x004fea000383ffff */
[----:B------:R-:W-:Y:S05]  /*ac60*/  BRA `(.L_x_179) ;  /* 0xffffff8400687947 */ /* 0x000fea000383ffff */
.L_x_51:
[----:B------:R-:W-:-:S07]  /*ac70*/  MOV R0, UR5 ;  /* 0x0000000500007c02 */ /* 0x000fce0008000f00 */
.L_x_180:
[----:B-1----:R1:W2:Y:S02]  /*ac80*/  SYNCS.PHASECHK.TRANS64.TRYWAIT P0, [R0+URZ], R3 ;  /* 0x00000003000075a7 */ /* 0x0022a400080011ff */
[----:B--2---:R-:W-:Y:S05]  /*ac90*/  @!P0 NANOSLEEP.SYNCS 0x989680 ;  /* 0x009896800000895d */ /* 0x004fea0003900000 */
[----:B------:R-:W2:Y:S02]  /*aca0*/  @!P0 SYNCS.PHASECHK.TRANS64 P0, [R0+URZ], R3 ;  /* 0x00000003000085a7 */ /* 0x000ea400080010ff */
[----:B--2---:R-:W-:Y:S05]  /*acb0*/  @!P0 BRA `(.L_x_180) ;  /* 0xfffffffc00f08947 */ /* 0x004fea000383ffff */
[----:B------:R-:W-:Y:S05]  /*acc0*/  BRA `(.L_x_181) ;  /* 0xffffff8400747947 */ /* 0x000fea000383ffff */
.L_x_52:
[----:B------:R-:W-:-:S07]  /*acd0*/  MOV R0, UR5 ;  /* 0x0000000500007c02 */ /* 0x000fce0008000f00 */
.L_x_182:
[----:B-1----:R1:W2:Y:S02]  /*ace0*/  SYNCS.PHASECHK.TRANS64.TRYWAIT P0, [R0+URZ], R3 ;  /* 0x00000003000075a7 */ /* 0x0022a400080011ff */
[----:B--2---:R-:W-:Y:S05]  /*acf0*/  @!P0 NANOSLEEP.SYNCS 0x989680 ;  /* 0x009896800000895d */ /* 0x004fea0003900000 */
[----:B------:R-:W2:Y:S02]  /*ad00*/  @!P0 SYNCS.PHASECHK.TRANS64 P0, [R0+URZ], R3 ;  /* 0x00000003000085a7 */ /* 0x000ea400080010ff */
[----:B--2---:R-:W-:Y:S05]  /*ad10*/  @!P0 BRA `(.L_x_182) ;  /* 0xfffffffc00f08947 */ /* 0x004fea000383ffff */
[----:B------:R-:W-:Y:S05]  /*ad20*/  BRA `(.L_x_183) ;  /* 0xffffff8400807947 */ /* 0x000fea000383ffff */
.L_x_53:
[----:B------:R-:W-:-:S07]  /*ad30*/  MOV R0, UR5 ;  /* 0x0000000500007c02 */ /* 0x000fce0008000f00 */
.L_x_184:
[----:B-1----:R1:W2:Y:S02]  /*ad40*/  SYNCS.PHASECHK.TRANS64.TRYWAIT P0, [R0+URZ], R3 ;  /* 0x00000003000075a7 */ /* 0x0022a400080011ff */
[----:B--2---:R-:W-:Y:S05]  /*ad50*/  @!P0 NANOSLEEP.SYNCS 0x989680 ;  /* 0x009896800000895d */ /* 0x004fea0003900000 */
[----:B------:R-:W2:Y:S02]  /*ad60*/  @!P0 SYNCS.PHASECHK.TRANS64 P0, [R0+URZ], R3 ;  /* 0x00000003000085a7 */ /* 0x000ea400080010ff */
[----:B--2---:R-:W-:Y:S05]  /*ad70*/  @!P0 BRA `(.L_x_184) ;  /* 0xfffffffc00f08947 */ /* 0x004fea000383ffff */
[----:B------:R-:W-:Y:S05]  /*ad80*/  BRA `(.L_x_185) ;  /* 0xffffff84008c7947 */ /* 0x000fea000383ffff */
.L_x_54:
[----:B------:R-:W-:-:S07]  /*ad90*/  MOV R0, UR5 ;  /* 0x0000000500007c02 */ /* 0x000fce0008000f00 */
.L_x_186:
[----:B-1----:R1:W2:Y:S02]  /*ada0*/  SYNCS.PHASECHK.TRANS64.TRYWAIT P0, [R0+URZ], R3 ;  /* 0x00000003000075a7 */ /* 0x0022a400080011ff */
[----:B--2---:R-:W-:Y:S05]  /*adb0*/  @!P0 NANOSLEEP.SYNCS 0x989680 ;  /* 0x009896800000895d */ /* 0x004fea0003900000 */
[----:B------:R-:W2:Y:S02]  /*adc0*/  @!P0 SYNCS.PHASECHK.TRANS64 P0, [R0+URZ], R3 ;  /* 0x00000003000085a7 */ /* 0x000ea400080010ff */
[----:B--2---:R-:W-:Y:S05]  /*add0*/  @!P0 BRA `(.L_x_186) ;  /* 0xfffffffc00f08947 */ /* 0x004fea000383ffff */
[----:B------:R-:W-:Y:S05]  /*ade0*/  BRA `(.L_x_187) ;  /* 0xffffff8400987947 */ /* 0x000fea000383ffff */
.L_x_55:
[----:B------:R-:W-:-:S07]  /*adf0*/  MOV R0, UR5 ;  /* 0x0000000500007c02 */ /* 0x000fce0008000f00 */
.L_x_188:
[----:B-1----:R1:W2:Y:S02]  /*ae00*/  SYNCS.PHASECHK.TRANS64.TRYWAIT P0, [R0+URZ], R3 ;  /* 0x00000003000075a7 */ /* 0x0022a400080011ff */
[----:B--2---:R-:W-:Y:S05]  /*ae10*/  @!P0 NANOSLEEP.SYNCS 0x989680 ;  /* 0x009896800000895d */ /* 0x004fea0003900000 */
[----:B------:R-:W2:Y:S02]  /*ae20*/  @!P0 SYNCS.PHASECHK.TRANS64 P0, [R0+URZ], R3 ;  /* 0x00000003000085a7 */ /* 0x000ea400080010ff */
[----:B--2---:R-:W-:Y:S05]  /*ae30*/  @!P0 BRA `(.L_x_188) ;  /* 0xfffffffc00f08947 */ /* 0x004fea000383ffff */
[----:B------:R-:W-:Y:S05]  /*ae40*/  BRA `(.L_x_189) ;  /* 0xffffff8400a47947 */ /* 0x000fea000383ffff */
.L_x_56:
[----:B------:R-:W-:-:S07]  /*ae50*/  MOV R0, UR5 ;  /* 0x0000000500007c02 */ /* 0x000fce0008000f00 */
.L_x_190:
[----:B-1----:R1:W2:Y:S02]  /*ae60*/  SYNCS.PHASECHK.TRANS64.TRYWAIT P0, [R0+URZ], R3 ;  /* 0x00000003000075a7 */ /* 0x0022a400080011ff */
[----:B--2---:R-:W-:Y:S05]  /*ae70*/  @!P0 NANOSLEEP.SYNCS 0x989680 ;  /* 0x009896800000895d */ /* 0x004fea0003900000 */
[----:B------:R-:W2:Y:S02]  /*ae80*/  @!P0 SYNCS.PHASECHK.TRANS64 P0, [R0+URZ], R3 ;  /* 0x00000003000085a7 */ /* 0x000ea400080010ff */
[----:B--2---:R-:W-:Y:S05]  /*ae90*/  @!P0 BRA `(.L_x_190) ;  /* 0xfffffffc00f08947 */ /* 0x004fea000383ffff */
[----:B------:R-:W-:Y:S05]  /*aea0*/  BRA `(.L_x_191) ;  /* 0xffffff8400b07947 */ /* 0x000fea000383ffff */
.L_x_57:
[----:B------:R-:W-:-:S07]  /*aeb0*/  MOV R0, UR5 ;  /* 0x0000000500007c02 */ /* 0x000fce0008000f00 */
.L_x_192:
[----:B-1----:R1:W2:Y:S02]  /*aec0*/  SYNCS.PHASECHK.TRANS64.TRYWAIT P0, [R0+URZ], R3 ;  /* 0x00000003000075a7 */ /* 0x0022a400080011ff */
[----:B--2---:R-:W-:Y:S05]  /*aed0*/  @!P0 NANOSLEEP.SYNCS 0x989680 ;  /* 0x009896800000895d */ /* 0x004fea0003900000 */
[----:B------:R-:W2:Y:S02]  /*aee0*/  @!P0 SYNCS.PHASECHK.TRANS64 P0, [R0+URZ], R3 ;  /* 0x00000003000085a7 */ /* 0x000ea400080010ff */
[----:B--2---:R-:W-:Y:S05]  /*aef0*/  @!P0 BRA `(.L_x_192) ;  /* 0xfffffffc00f08947 */ /* 0x004fea000383ffff */
[----:B------:R-:W-:Y:S05]  /*af00*/  BRA `(.L_x_193) ;  /* 0xffffff8400bc7947 */ /* 0x000fea000383ffff */
.L_x_58:
[----:B------:R-:W-:-:S07]  /*af10*/  MOV R0, UR5 ;  /* 0x0000000500007c02 */ /* 0x000fce0008000f00 */
.L_x_194:
[----:B-1----:R1:W2:Y:S02]  /*af20*/  SYNCS.PHASECHK.TRANS64.TRYWAIT P0, [R0+URZ], R3 ;  /* 0x00000003000075a7 */ /* 0x0022a400080011ff */
[----:B--2---:R-:W-:Y:S05]  /*af30*/  @!P0 NANOSLEEP.SYNCS 0x989680 ;  /* 0x009896800000895d */ /* 0x004fea0003900000 */
[----:B------:R-:W2:Y:S02]  /*af40*/  @!P0 SYNCS.PHASECHK.TRANS64 P0, [R0+URZ], R3 ;  /* 0x00000003000085a7 */ /* 0x000ea400080010ff */
[----:B--2---:R-:W-:Y:S05]  /*af50*/  @!P0 BRA `(.L_x_194) ;  /* 0xfffffffc00f08947 */ /* 0x004fea000383ffff */
[----:B------:R-:W-:Y:S05]  /*af60*/  BRA `(.L_x_195) ;  /* 0xffffff8400c87947 */ /* 0x000fea000383ffff */
.L_x_61:
[----:B-1----:R1:W2:Y:S02]  /*af70*/  SYNCS.PHASECHK.TRANS64.TRYWAIT P0, [R2+URZ+0x1b0], R5 ;  /* 0x0001b005020075a7 */ /* 0x0022a400080011ff */
[----:B--2---:R-:W-:Y:S05]  /*af80*/  @!P0 NANOSLEEP.SYNCS 0x989680 ;  /* 0x009896800000895d */ /* 0x004fea0003900000 */
[----:B------:R-:W2:Y:S02]  /*af90*/  @!P0 SYNCS.PHASECHK.TRANS64 P0, [R2+URZ+0x1b0], R5 ;  /* 0x0001b005020085a7 */ /* 0x000ea400080010ff */
[----:B--2---:R-:W-:Y:S05]  /*afa0*/  @!P0 BRA `(.L_x_61) ;  /* 0xfffffffc00f08947 */ /* 0x004fea000383ffff */
[----:B------:R-:W-:Y:S05]  /*afb0*/  BRA `(.L_x_196) ;  /* 0xffffff88002c7947 */ /* 0x000fea000383ffff */
.L_x_62:
[----:B------:R-:W-:-:S07]  /*afc0*/  MOV R2, UR4 ;  /* 0x0000000400027c02 */ /* 0x000fce0008000f00 */
.L_x_197:
[----:B-1----:R1:W2:Y:S02]  /*afd0*/  SYNCS.PHASECHK.TRANS64.TRYWAIT P0, [R2+URZ+0x160], R5 ;  /* 0x00016005020075a7 */ /* 0x0022a400080011ff */
[----:B--2---:R-:W-:Y:S05]  /*afe0*/  @!P0 NANOSLEEP.SYNCS 0x989680 ;  /* 0x009896800000895d */ /* 0x004fea0003900000 */
[----:B------:R-:W2:Y:S02]  /*aff0*/  @!P0 SYNCS.PHASECHK.TRANS64 P0, [R2+URZ+0x160], R5 ;  /* 0x00016005020085a7 */ /* 0x000ea400080010ff */
[----:B--2---:R-:W-:Y:S05]  /*b000*/  @!P0 BRA `(.L_x_197) ;  /* 0xfffffffc00f08947 */ /* 0x004fea000383ffff */
[----:B------:R-:W-:Y:S05]  /*b010*/  BRA `(.L_x_198) ;  /* 0xffffff88003c7947 */ /* 0x000fea000383ffff */
.L_x_63:
[----:B-1----:R1:W2:Y:S02]  /*b020*/  SYNCS.PHASECHK.TRANS64.TRYWAIT P1, [R2+URZ+0x150], R5 ;  /* 0x00015005020075a7 */ /* 0x0022a400080211ff */
[----:B--2---:R-:W-:Y:S05]  /*b030*/  @!P1 NANOSLEEP.SYNCS 0x989680 ;  /* 0x009896800000995d */ /* 0x004fea0003900000 */
[----:B------:R-:W2:Y:S02]  /*b040*/  @!P1 SYNCS.PHASECHK.TRANS64 P1, [R2+URZ+0x150], R5 ;  /* 0x00015005020095a7 */ /* 0x000ea400080210ff */
[----:B--2---:R-:W-:Y:S05]  /*b050*/  @!P1 BRA `(.L_x_63) ;  /* 0xfffffffc00f09947 */ /* 0x004fea000383ffff */
[----:B------:R-:W-:Y:S05]  /*b060*/  BRA `(.L_x_199) ;  /* 0xffffff88006c7947 */ /* 0x000fea000383ffff */
.L_x_66:
[----:B------:R-:W-:-:S07]  /*b070*/  MOV R0, UR4 ;  /* 0x0000000400007c02 */ /* 0x000fce0008000f00 */
.L_x_200:
[----:B-1----:R1:W2:Y:S02]  /*b080*/  SYNCS.PHASECHK.TRANS64.TRYWAIT P0, [R0+URZ+0x160], R3 ;  /* 0x00016003000075a7 */ /* 0x0022a400080011ff */
[----:B--2---:R-:W-:Y:S05]  /*b090*/  @!P0 NANOSLEEP.SYNCS 0x989680 ;  /* 0x009896800000895d */ /* 0x004fea0003900000 */
[----:B------:R-:W2:Y:S02]  /*b0a0*/  @!P0 SYNCS.PHASECHK.TRANS64 P0, [R0+URZ+0x160], R3 ;  /* 0x00016003000085a7 */ /* 0x000ea400080010ff */
[----:B--2---:R-:W-:Y:S05]  /*b0b0*/  @!P0 BRA `(.L_x_200) ;  /* 0xfffffffc00f08947 */ /* 0x004fea000383ffff */
[----:B------:R-:W-:Y:S05]  /*b0c0*/  BRA `(.L_x_65) ;  /* 0xffffff8800c07947 */ /* 0x000fea000383ffff */
.L_x_75:
[----:B-1----:R-:W-:-:S04]  /*b0d0*/  MOV R0, UR5 ;  /* 0x0000000500007c02 */ /* 0x002fc80008000f00 */
[----:B------:R1:W2:Y:S03]  /*b0e0*/  SYNCS.PHASECHK.TRANS64.TRYWAIT P0, [R0+URZ+0x8], R7 ;  /* 0x00000807000075a7 */ /* 0x0002a600080011ff */
[----:B--2---:R-:W-:Y:S05]  /*b0f0*/  @!P0 NANOSLEEP.SYNCS 0x989680 ;  /* 0x009896800000895d */ /* 0x004fea0003900000 */
[----:B------:R-:W2:Y:S02]  /*b100*/  @!P0 SYNCS.PHASECHK.TRANS64 P0, [R0+URZ+0x8], R7 ;  /* 0x00000807000085a7 */ /* 0x000ea400080010ff */
[----:B--2---:R-:W-:Y:S05]  /*b110*/  @!P0 BRA `(.L_x_75) ;  /* 0xfffffffc00ec8947 */ /* 0x004fea000383ffff */
[----:B------:R-:W-:Y:S05]  /*b120*/  BRA `(.L_x_74) ;  /* 0xffffff8c00787947 */ /* 0x000fea000383ffff */
.L_x_77:
[----:B------:R-:W-:Y:S01]  /*b130*/  BSSY B0, `(.L_x_201) ;  /* 0x0000006000007945 */ /* 0x000fe20003800000 */
[----:B------:R-:W-:-:S07]  /*b140*/  MOV R15, 0xffffffff ;  /* 0xffffffff000f7802 */ /* 0x000fce0000000f00 */
[----:B-1---5:R-:W-:Y:S05]  /*b150*/  WARPSYNC.COLLECTIVE R15, `(.L_x_202) ;  /* 0x000000000f0c7348 */ /* 0x022fea0003c00000 */
[----:B------:R-:W-:Y:S02]  /*b160*/  ELECT P6, UR79, PT ;  /* 0x00000000004f782f */ /* 0x000fe400038c0000 */
[----:B------:R-:W-:Y:S01]  /*b170*/  MOV R14, UR79 ;  /* 0x0000004f000e7c02 */ /* 0x000fe20008000f00 */
[----:B-1---5:R-:W-:Y:S10]  /*b180*/  ENDCOLLECTIVE ;  /* 0x000000000000791b */ /* 0x022ff40003800000 */
.L_x_202:
[----:B------:R-:W-:Y:S05]  /*b190*/  BSYNC B0 ;  /* 0x0000000000007941 */ /* 0x000fea0003800000 */
.L_x_201:
[----:B------:R-:W-:Y:S01]  /*b1a0*/  PLOP3.LUT P0, PT, P6, PT, PT, 0x80, 0x8 ;  /* 0x000000000008781c */ /* 0x000fe2000370f070 */
[----:B------:R-:W-:-:S12]  /*b1b0*/  BRA `(.L_x_203) ;  /* 0xffffff8c00a47947 */ /* 0x000fd8000383ffff */
.L_x_79:
[----:B-1----:R-:W-:-:S04]  /*b1c0*/  MOV R0, UR5 ;  /* 0x0000000500007c02 */ /* 0x002fc80008000f00 */
[----:B------:R1:W2:Y:S03]  /*b1d0*/  SYNCS.PHASECHK.TRANS64.TRYWAIT P0, [R0+URZ+0x8], R5 ;  /* 0x00000805000075a7 */ /* 0x0002a600080011ff */
[----:B--2---:R-:W-:Y:S05]  /*b1e0*/  @!P0 NANOSLEEP.SYNCS 0x989680 ;  /* 0x009896800000895d */ /* 0x004fea0003900000 */
[----:B------:R-:W2:Y:S02]  /*b1f0*/  @!P0 SYNCS.PHASECHK.TRANS64 P0, [R0+URZ+0x8], R5 ;  /* 0x00000805000085a7 */ /* 0x000ea400080010ff */
[----:B--2---:R-:W-:Y:S05]  /*b200*/  @!P0 BRA `(.L_x_79) ;  /* 0xfffffffc00ec8947 */ /* 0x004fea000383ffff */
[----:B------:R-:W-:Y:S05]  /*b210*/  BRA `(.L_x_78) ;  /* 0xffffff8c00a87947 */ /* 0x000fea000383ffff */
.L_x_80:
[----:B-1----:R1:W2:Y:S02]  /*b220*/  SYNCS.PHASECHK.TRANS64.TRYWAIT P0, [R0+URZ+0x150], R5 ;  /* 0x00015005000075a7 */ /* 0x0022a400080011ff */
[----:B--2---:R-:W-:Y:S05]  /*b230*/  @!P0 NANOSLEEP.SYNCS 0x989680 ;  /* 0x009896800000895d */ /* 0x004fea0003900000 */
[----:B------:R-:W2:Y:S02]  /*b240*/  @!P0 SYNCS.PHASECHK.TRANS64 P0, [R0+URZ+0x150], R5 ;  /* 0x00015005000085a7 */ /* 0x000ea400080010ff */
[----:B--2---:R-:W-:Y:S05]  /*b250*/  @!P0 BRA `(.L_x_80) ;  /* 0xfffffffc00f08947 */ /* 0x004fea000383ffff */
[----:B------:R-:W-:Y:S05]  /*b260*/  BRA `(.L_x_204) ;  /* 0xffffff9000847947 */ /* 0x000fea000383ffff */
.L_x_82:
[----:B------:R-:W-:-:S07]  /*b270*/  MOV R0, UR23 ;  /* 0x0000001700007c02 */ /* 0x000fce0008000f00 */
.L_x_205:
[----:B-1----:R1:W2:Y:S02]  /*b280*/  SYNCS.PHASECHK.TRANS64.TRYWAIT P0, [R0+URZ+0x190], R5 ;  /* 0x00019005000075a7 */ /* 0x0022a400080011ff */
[----:B--2---:R-:W-:Y:S05]  /*b290*/  @!P0 NANOSLEEP.SYNCS 0x989680 ;  /* 0x009896800000895d */ /* 0x004fea0003900000 */
[----:B------:R-:W2:Y:S02]  /*b2a0*/  @!P0 SYNCS.PHASECHK.TRANS64 P0, [R0+URZ+0x190], R5 ;  /* 0x00019005000085a7 */ /* 0x000ea400080010ff */
[----:B--2---:R-:W-:Y:S05]  /*b2b0*/  @!P0 BRA `(.L_x_205) ;  /* 0xfffffffc00f08947 */ /* 0x004fea000383ffff */
[----:B------:R-:W-:Y:S05]  /*b2c0*/  BRA `(.L_x_206) ;  /* 0xffffff9000d07947 */ /* 0x000fea000383ffff */
.L_x_85:
[----:B------:R-:W-:Y:S07]  /*b2d0*/  MOV R0, UR5 ;  /* 0x0000000500007c02 */ /* 0x000fee0008000f00 */
.L_x_207:
[----:B-1----:R1:W2:Y:S02]  /*b2e0*/  SYNCS.PHASECHK.TRANS64.TRYWAIT P0, [R0+URZ], R5 ;  /* 0x00000005000075a7 */ /* 0x0022a400080011ff */
[----:B--2---:R-:W-:Y:S05]  /*b2f0*/  @!P0 NANOSLEEP.SYNCS 0x989680 ;  /* 0x009896800000895d */ /* 0x004fea0003900000 */
[----:B------:R-:W2:Y:S02]  /*b300*/  @!P0 SYNCS.PHASECHK.TRANS64 P0, [R0+URZ], R5 ;  /* 0x00000005000085a7 */ /* 0x000ea400080010ff */
[----:B--2---:R-:W-:Y:S05]  /*b310*/  @!P0 BRA `(.L_x_207) ;  /* 0xfffffffc00f08947 */ /* 0x004fea000383ffff */
[----:B------:R-:W-:Y:S05]  /*b320*/  BRA `(.L_x_84) ;  /* 0xffffff9000e47947 */ /* 0x000fea000383ffff */
.L_x_89:
[----:B-1----:R-:W-:-:S07]  /*b330*/  MOV R0, UR4 ;  /* 0x0000000400007c02 */ /* 0x002fce0008000f00 */
.L_x_208:
[----:B-1----:R1:W2:Y:S02]  /*b340*/  SYNCS.PHASECHK.TRANS64.TRYWAIT P0, [R0+URZ], R3 ;  /* 0x00000003000075a7 */ /* 0x0022a400080011ff */
[----:B--2---:R-:W-:Y:S05]  /*b350*/  @!P0 NANOSLEEP.SYNCS 0x989680 ;  /* 0x009896800000895d */ /* 0x004fea0003900000 */
[----:B------:R-:W2:Y:S02]  /*b360*/  @!P0 SYNCS.PHASECHK.TRANS64 P0, [R0+URZ], R3 ;  /* 0x00000003000085a7 */ /* 0x000ea400080010ff */
[----:B--2---:R-:W-:Y:S05]  /*b370*/  @!P0 BRA `(.L_x_208) ;  /* 0xfffffffc00f08947 */ /* 0x004fea000383ffff */
[----:B------:R-:W-:Y:S05]  /*b380*/  BRA `(.L_x_209) ;  /* 0xffffff9400b07947 */ /* 0x000fea000383ffff */
.L_x_90:
[----:B------:R-:W-:-:S07]  /*b390*/  MOV R0, UR5 ;  /* 0x0000000500007c02 */ /* 0x000fce0008000f00 */
.L_x_210:
[----:B-1----:R1:W2:Y:S02]  /*b3a0*/  SYNCS.PHASECHK.TRANS64.TRYWAIT P0, [R0+URZ], R3 ;  /* 0x00000003000075a7 */ /* 0x0022a400080011ff */
[----:B--2---:R-:W-:Y:S05]  /*b3b0*/  @!P0 NANOSLEEP.SYNCS 0x989680 ;  /* 0x009896800000895d */ /* 0x004fea0003900000 */
[----:B------:R-:W2:Y:S02]  /*b3c0*/  @!P0 SYNCS.PHASECHK.TRANS64 P0, [R0+URZ], R3 ;  /* 0x00000003000085a7 */ /* 0x000ea400080010ff */
[----:B--2---:R-:W-:Y:S05]  /*b3d0*/  @!P0 BRA `(.L_x_210) ;  /* 0xfffffffc00f08947 */ /* 0x004fea000383ffff */
[----:B------:R-:W-:Y:S05]  /*b3e0*/  BRA `(.L_x_211) ;  /* 0xffffff9400bc7947 */ /* 0x000fea000383ffff */
.L_x_91:
[----:B------:R-:W-:-:S07]  /*b3f0*/  MOV R0, UR5 ;  /* 0x0000000500007c02 */ /* 0x000fce0008000f00 */
.L_x_212:
[----:B-1----:R1:W2:Y:S02]  /*b400*/  SYNCS.PHASECHK.TRANS64.TRYWAIT P0, [R0+URZ], R3 ;  /* 0x00000003000075a7 */ /* 0x0022a400080011ff */
[----:B--2---:R-:W-:Y:S05]  /*b410*/  @!P0 NANOSLEEP.SYNCS 0x989680 ;  /* 0x009896800000895d */ /* 0x004fea0003900000 */
[----:B------:R-:W2:Y:S02]  /*b420*/  @!P0 SYNCS.PHASECHK.TRANS64 P0, [R0+URZ], R3 ;  /* 0x00000003000085a7 */ /* 0x000ea400080010ff */
[----:B--2---:R-:W-:Y:S05]  /*b430*/  @!P0 BRA `(.L_x_212) ;  /* 0xfffffffc00f08947 */ /* 0x004fea000383ffff */
[----:B------:R-:W-:Y:S05]  /*b440*/  BRA `(.L_x_213) ;  /* 0xffffff9400c87947 */ /* 0x000fea000383ffff */
.L_x_94:
[----:B------:R-:W-:-:S07]  /*b450*/  MOV R0, UR17 ;  /* 0x0000001100007c02 */ /* 0x000fce0008000f00 */
.L_x_214:
[----:B-1----:R1:W2:Y:S02]  /*b460*/  SYNCS.PHASECHK.TRANS64.TRYWAIT P1, [R0+URZ+0x1d0], R3 ;  /* 0x0001d003000075a7 */ /* 0x0022a400080211ff */
[----:B--2---:R-:W-:Y:S05]  /*b470*/  @!P1 NANOSLEEP.SYNCS 0x989680 ;  /* 0x009896800000995d */ /* 0x004fea0003900000 */
[----:B------:R-:W2:Y:S02]  /*b480*/  @!P1 SYNCS.PHASECHK.TRANS64 P1, [R0+URZ+0x1d0], R3 ;  /* 0x0001d003000095a7 */ /* 0x000ea400080210ff */
[----:B--2---:R-:W-:Y:S05]  /*b490*/  @!P1 BRA `(.L_x_214) ;  /* 0xfffffffc00f09947 */ /* 0x004fea000383ffff */
[----:B------:R-:W-:Y:S05]  /*b4a0*/  BRA `(.L_x_215) ;  /* 0xffffff9800147947 */ /* 0x000fea000383ffff */
.L_x_99:
[----:B--2---:R2:W3:Y:S02]  /*b4b0*/  SYNCS.PHASECHK.TRANS64.TRYWAIT P0, [R12+URZ+0x150], R9 ;  /* 0x000150090c0075a7 */ /* 0x0044e400080011ff */
[----:B---3--:R-:W-:Y:S05]  /*b4c0*/  @!P0 NANOSLEEP.SYNCS 0x989680 ;  /* 0x009896800000895d */ /* 0x008fea0003900000 */
[----:B------:R-:W3:Y:S02]  /*b4d0*/  @!P0 SYNCS.PHASECHK.TRANS64 P0, [R12+URZ+0x150], R9 ;  /* 0x000150090c0085a7 */ /* 0x000ee400080010ff */
[----:B---3--:R-:W-:Y:S05]  /*b4e0*/  @!P0 BRA `(.L_x_99) ;  /* 0xfffffffc00f08947 */ /* 0x008fea000383ffff */
[----:B------:R-:W-:Y:S05]  /*b4f0*/  BRA `(.L_x_216) ;  /* 0xffffff9c004c7947 */ /* 0x000fea000383ffff */
.L_x_102:
[----:B------:R-:W-:Y:S07]  /*b500*/  MOV R0, UR21 ;  /* 0x0000001500007c02 */ /* 0x000fee0008000f00 */
.L_x_217:
[----:B--2---:R2:W3:Y:S02]  /*b510*/  SYNCS.PHASECHK.TRANS64.TRYWAIT P2, [R0+URZ+0x148], R11 ;  /* 0x0001480b000075a7 */ /* 0x0044e400080411ff */
[----:B---3--:R-:W-:Y:S05]  /*b520*/  @!P2 NANOSLEEP.SYNCS 0x989680 ;  /* 0x009896800000a95d */ /* 0x008fea0003900000 */
[----:B------:R-:W3:Y:S02]  /*b530*/  @!P2 SYNCS.PHASECHK.TRANS64 P2, [R0+URZ+0x148], R11 ;  /* 0x0001480b0000a5a7 */ /* 0x000ee400080410ff */
[----:B---3--:R-:W-:Y:S05]  /*b540*/  @!P2 BRA `(.L_x_217) ;  /* 0xfffffffc00f0a947 */ /* 0x008fea000383ffff */
[----:B------:R-:W-:Y:S05]  /*b550*/  BRA `(.L_x_101) ;  /* 0xffffffa000b47947 */ /* 0x000fea000383ffff */
.L_x_105:
[----:B--2---:R-:W-:Y:S07]  /*b560*/  MOV R0, UR21 ;  /* 0x0000001500007c02 */ /* 0x004fee0008000f00 */
.L_x_218:
[----:B--2---:R2:W3:Y:S02]  /*b570*/  SYNCS.PHASECHK.TRANS64.TRYWAIT P0, [R0+URZ+0x120], R9 ;  /* 0x00012009000075a7 */ /* 0x0044e400080011ff */
[----:B---3--:R-:W-:Y:S05]  /*b580*/  @!P0 NANOSLEEP.SYNCS 0x989680 ;  /* 0x009896800000895d */ /* 0x008fea0003900000 */
[----:B------:R-:W3:Y:S02]  /*b590*/  @!P0 SYNCS.PHASECHK.TRANS64 P0, [R0+URZ+0x120], R9 ;  /* 0x00012009000085a7 */ /* 0x000ee400080010ff */
[----:B---3--:R-:W-:Y:S05]  /*b5a0*/  @!P0 BRA `(.L_x_218) ;  /* 0xfffffffc00f08947 */ /* 0x008fea000383ffff */
[----:B------:R-:W-:Y:S05]  /*b5b0*/  BRA `(.L_x_219) ;  /* 0xffffffa400107947 */ /* 0x000fea000383ffff */
.L_x_106:
[----:B------:R-:W-:Y:S07]  /*b5c0*/  MOV R0, UR21 ;  /* 0x0000001500007c02 */ /* 0x000fee0008000f00 */
.L_x_220:
[----:B--2---:R2:W3:Y:S02]  /*b5d0*/  SYNCS.PHASECHK.TRANS64.TRYWAIT P0, [R0+URZ+0x128], R9 ;  /* 0x00012809000075a7 */ /* 0x0044e400080011ff */
[----:B---3--:R-:W-:Y:S05]  /*b5e0*/  @!P0 NANOSLEEP.SYNCS 0x989680 ;  /* 0x009896800000895d */ /* 0x008fea0003900000 */
[----:B------:R-:W3:Y:S02]  /*b5f0*/  @!P0 SYNCS.PHASECHK.TRANS64 P0, [R0+URZ+0x128], R9 ;  /* 0x00012809000085a7 */ /* 0x000ee400080010ff */
[----:B---3--:R-:W-:Y:S05]  /*b600*/  @!P0 BRA `(.L_x_220) ;  /* 0xfffffffc00f08947 */ /* 0x008fea000383ffff */
[----:B------:R-:W-:Y:S05]  /*b610*/  BRA `(.L_x_221) ;  /* 0xffffffa400687947 */ /* 0x000fea000383ffff */
.L_x_107:
[----:B------:R-:W-:Y:S07]  /*b620*/  MOV R0, UR21 ;  /* 0x0000001500007c02 */ /* 0x000fee0008000f00 */
.L_x_222:
[----:B--2---:R2:W3:Y:S02]  /*b630*/  SYNCS.PHASECHK.TRANS64.TRYWAIT P0, [R0+URZ+0x130], R9 ;  /* 0x00013009000075a7 */ /* 0x0044e400080011ff */
[----:B---3--:R-:W-:Y:S05]  /*b640*/  @!P0 NANOSLEEP.SYNCS 0x989680 ;  /* 0x009896800000895d */ /* 0x008fea0003900000 */
[----:B------:R-:W3:Y:S02]  /*b650*/  @!P0 SYNCS.PHASECHK.TRANS64 P0, [R0+URZ+0x130], R9 ;  /* 0x00013009000085a7 */ /* 0x000ee400080010ff */
[----:B---3--:R-:W-:Y:S05]  /*b660*/  @!P0 BRA `(.L_x_222) ;  /* 0xfffffffc00f08947 */ /* 0x008fea000383ffff */
[----:B------:R-:W-:Y:S05]  /*b670*/  BRA `(.L_x_223) ;  /* 0xffffffa400c47947 */ /* 0x000fea000383ffff */
.L_x_108:
[----:B------:R-:W-:Y:S07]  /*b680*/  MOV R0, UR21 ;  /* 0x0000001500007c02 */ /* 0x000fee0008000f00 */
.L_x_224:
[----:B--2---:R2:W3:Y:S02]  /*b690*/  SYNCS.PHASECHK.TRANS64.TRYWAIT P0, [R0+URZ+0x138], R9 ;  /* 0x00013809000075a7 */ /* 0x0044e400080011ff */
[----:B---3--:R-:W-:Y:S05]  /*b6a0*/  @!P0 NANOSLEEP.SYNCS 0x989680 ;  /* 0x009896800000895d */ /* 0x008fea0003900000 */
[----:B------:R-:W3:Y:S02]  /*b6b0*/  @!P0 SYNCS.PHASECHK.TRANS64 P0, [R0+URZ+0x138], R9 ;  /* 0x00013809000085a7 */ /* 0x000ee400080010ff */
[----:B---3--:R-:W-:Y:S05]  /*b6c0*/  @!P0 BRA `(.L_x_224) ;  /* 0xfffffffc00f08947 */ /* 0x008fea000383ffff */
[----:B------:R-:W-:Y:S05]  /*b6d0*/  BRA `(.L_x_225) ;  /* 0xffffffa800207947 */ /* 0x000fea000383ffff */
.L_x_110:
[----:B------:R-:W-:-:S07]  /*b6e0*/  MOV R0, UR21 ;  /* 0x0000001500007c02 */ /* 0x000fce0008000f00 */
.L_x_226:
[----:B--2---:R2:W4:Y:S02]  /*b6f0*/  SYNCS.PHASECHK.TRANS64.TRYWAIT P0, [R0+URZ+0x120], R3 ;  /* 0x00012003000075a7 */ /* 0x00452400080011ff */
[----:B----4-:R-:W-:Y:S05]  /*b700*/  @!P0 NANOSLEEP.SYNCS 0x989680 ;  /* 0x009896800000895d */ /* 0x010fea0003900000 */
[----:B------:R-:W4:Y:S02]  /*b710*/  @!P0 SYNCS.PHASECHK.TRANS64 P0, [R0+URZ+0x120], R3 ;  /* 0x00012003000085a7 */ /* 0x000f2400080010ff */
[----:B----4-:R-:W-:Y:S05]  /*b720*/  @!P0 BRA `(.L_x_226) ;  /* 0xfffffffc00f08947 */ /* 0x010fea000383ffff */
[----:B------:R-:W-:Y:S05]  /*b730*/  BRA `(.L_x_227) ;  /* 0xffffffa800b07947 */ /* 0x000fea000383ffff */
.L_x_111:
[----:B--2---:R-:W-:-:S07]  /*b740*/  MOV R0, UR21 ;  /* 0x0000001500007c02 */ /* 0x004fce0008000f00 */
.L_x_228:
[----:B--2---:R2:W4:Y:S02]  /*b750*/  SYNCS.PHASECHK.TRANS64.TRYWAIT P0, [R0+URZ+0x128], R3 ;  /* 0x00012803000075a7 */ /* 0x00452400080011ff */
[----:B----4-:R-:W-:Y:S05]  /*b760*/  @!P0 NANOSLEEP.SYNCS 0x989680 ;  /* 0x009896800000895d */ /* 0x010fea0003900000 */
[----:B------:R-:W4:Y:S02]  /*b770*/  @!P0 SYNCS.PHASECHK.TRANS64 P0, [R0+URZ+0x128], R3 ;  /* 0x00012803000085a7 */ /* 0x000f2400080010ff */
[----:B----4-:R-:W-:Y:S05]  /*b780*/  @!P0 BRA `(.L_x_228) ;  /* 0xfffffffc00f08947 */ /* 0x010fea000383ffff */
[----:B------:R-:W-:Y:S05]  /*b790*/  BRA `(.L_x_229) ;  /* 0xffffffa800a07947 */ /* 0x000fea000383ffff */
.L_x_112:
[----:B--2---:R-:W-:-:S07]  /*b7a0*/  MOV R0, UR21 ;  /* 0x0000001500007c02 */ /* 0x004fce0008000f00 */
.L_x_230:
[----:B--2---:R2:W4:Y:S02]  /*b7b0*/  SYNCS.PHASECHK.TRANS64.TRYWAIT P0, [R0+URZ+0x130], R3 ;  /* 0x00013003000075a7 */ /* 0x00452400080011ff */
[----:B----4-:R-:W-:Y:S05]  /*b7c0*/  @!P0 NANOSLEEP.SYNCS 0x989680 ;  /* 0x009896800000895d */ /* 0x010fea0003900000 */
[----:B------:R-:W4:Y:S02]  /*b7d0*/  @!P0 SYNCS.PHASECHK.TRANS64 P0, [R0+URZ+0x130], R3 ;  /* 0x00013003000085a7 */ /* 0x000f2400080010ff */
[----:B----4-:R-:W-:Y:S05]  /*b7e0*/  @!P0 BRA `(.L_x_230) ;  /* 0xfffffffc00f08947 */ /* 0x010fea000383ffff */
[----:B------:R-:W-:Y:S05]  /*b7f0*/  BRA `(.L_x_231) ;  /* 0xffffffa800907947 */ /* 0x000fea000383ffff */
.L_x_114:
[----:B--2---:R2:W3:Y:S02]  /*b800*/  SYNCS.PHASECHK.TRANS64.TRYWAIT P0, [R3+URZ+0x150], R0 ;  /* 0x00015000030075a7 */ /* 0x0044e400080011ff */
[----:B---3--:R-:W-:Y:S05]  /*b810*/  @!P0 NANOSLEEP.SYNCS 0x989680 ;  /* 0x009896800000895d */ /* 0x008fea0003900000 */
[----:B------:R-:W3:Y:S02]  /*b820*/  @!P0 SYNCS.PHASECHK.TRANS64 P0, [R3+URZ+0x150], R0 ;  /* 0x00015000030085a7 */ /* 0x000ee400080010ff */
[----:B---3--:R-:W-:Y:S05]  /*b830*/  @!P0 BRA `(.L_x_114) ;  /* 0xfffffffc00f08947 */ /* 0x008fea000383ffff */
[----:B------:R-:W-:Y:S05]  /*b840*/  BRA `(.L_x_232) ;  /* 0xffffffac00687947 */ /* 0x000fea000383ffff */
.L_x_125:
[----:B-1----:R-:W-:Y:S04]  /*b850*/  MOV R2, UR43 ;  /* 0x0000002b00027c02 */ /* 0x002fe80008000f00 */
[----:B------:R1:W2:Y:S03]  /*b860*/  SYNCS.PHASECHK.TRANS64.TRYWAIT P0, [R2+URZ+0x100], R3 ;  /* 0x00010003020075a7 */ /* 0x0002a600080011ff */
[----:B--2---:R-:W-:Y:S05]  /*b870*/  @!P0 NANOSLEEP.SYNCS 0x989680 ;  /* 0x009896800000895d */ /* 0x004fea0003900000 */
[----:B------:R-:W2:Y:S02]  /*b880*/  @!P0 SYNCS.PHASECHK.TRANS64 P0, [R2+URZ+0x100], R3 ;  /* 0x00010003020085a7 */ /* 0x000ea400080010ff */
[----:B--2---:R-:W-:Y:S05]  /*b890*/  @!P0 BRA `(.L_x_125) ;  /* 0xfffffffc00ec8947 */ /* 0x004fea000383ffff */
[----:B------:R-:W-:Y:S05]  /*b8a0*/  BRA `(.L_x_124) ;  /* 0xffffffb800bc7947 */ /* 0x000fea000383ffff */
.L_x_127:
[----:B-1----:R1:W3:Y:S02]  /*b8b0*/  SYNCS.PHASECHK.TRANS64.TRYWAIT P1, [R101+URZ+0x170], R0 ;  /* 0x00017000650075a7 */ /* 0x0022e400080211ff */
[----:B---3--:R-:W-:Y:S05]  /*b8c0*/  @!P1 NANOSLEEP.SYNCS 0x989680 ;  /* 0x009896800000995d */ /* 0x008fea0003900000 */
[----:B------:R-:W3:Y:S02]  /*b8d0*/  @!P1 SYNCS.PHASECHK.TRANS64 P1, [R101+URZ+0x170], R0 ;  /* 0x00017000650095a7 */ /* 0x000ee400080210ff */
[----:B---3--:R-:W-:Y:S05]  /*b8e0*/  @!P1 BRA `(.L_x_127) ;  /* 0xfffffffc00f09947 */ /* 0x008fea000383ffff */
[----:B------:R-:W-:Y:S05]  /*b8f0*/  BRA `(.L_x_126) ;  /* 0xffffffb800e47947 */ /* 0x000fea000383ffff */
.L_x_136:
[----:B---3--:R3:W4:Y:S02]  /*b900*/  SYNCS.PHASECHK.TRANS64.TRYWAIT P0, [R3+URZ+0x100], R0 ;  /* 0x00010000030075a7 */ /* 0x00872400080011ff */
[----:B----4-:R-:W-:Y:S05]  /*b910*/  @!P0 NANOSLEEP.SYNCS 0x989680 ;  /* 0x009896800000895d */ /* 0x010fea0003900000 */
[----:B------:R-:W4:Y:S02]  /*b920*/  @!P0 SYNCS.PHASECHK.TRANS64 P0, [R3+URZ+0x100], R0 ;  /* 0x00010000030085a7 */ /* 0x000f2400080010ff */
[----:B----4-:R-:W-:Y:S05]  /*b930*/  @!P0 BRA `(.L_x_136) ;  /* 0xfffffffc00f08947 */ /* 0x010fea000383ffff */
[----:B------:R-:W-:Y:S05]  /*b940*/  BRA `(.L_x_135) ;  /* 0xffffffc400d07947 */ /* 0x000fea000383ffff */
.L_x_144:
[----:B-1----:R1:W3:Y:S02]  /*b950*/  SYNCS.PHASECHK.TRANS64.TRYWAIT P0, [R62+URZ+0x100], R5 ;  /* 0x000100053e0075a7 */ /* 0x0022e400080011ff */
[----:B---3--:R-:W-:Y:S05]  /*b960*/  @!P0 NANOSLEEP.SYNCS 0x989680 ;  /* 0x009896800000895d */ /* 0x008fea0003900000 */
[----:B------:R-:W3:Y:S02]  /*b970*/  @!P0 SYNCS.PHASECHK.TRANS64 P0, [R62+URZ+0x100], R5 ;  /* 0x000100053e0085a7 */ /* 0x000ee400080010ff */
[----:B---3--:R-:W-:Y:S05]  /*b980*/  @!P0 BRA `(.L_x_144) ;  /* 0xfffffffc00f08947 */ /* 0x008fea000383ffff */
[----:B------:R-:W-:Y:S05]  /*b990*/  BRA `(.L_x_143) ;  /* 0xffffffd000e47947 */ /* 0x000fea000383ffff */
.L_x_152:
[----:B-1----:R1:W4:Y:S02]  /*b9a0*/  SYNCS.PHASECHK.TRANS64.TRYWAIT P0, [R62+URZ+0x100], R5 ;  /* 0x000100053e0075a7 */ /* 0x00232400080011ff */
[----:B----4-:R-:W-:Y:S05]  /*b9b0*/  @!P0 NANOSLEEP.SYNCS 0x989680 ;  /* 0x009896800000895d */ /* 0x010fea0003900000 */
[----:B------:R-:W4:Y:S02]  /*b9c0*/  @!P0 SYNCS.PHASECHK.TRANS64 P0, [R62+URZ+0x100], R5 ;  /* 0x000100053e0085a7 */ /* 0x000f2400080010ff */
[----:B----4-:R-:W-:Y:S05]  /*b9d0*/  @!P0 BRA `(.L_x_152) ;  /* 0xfffffffc00f08947 */ /* 0x010fea000383ffff */
[----:B------:R-:W-:Y:S05]  /*b9e0*/  BRA `(.L_x_151) ;  /* 0xffffffdc00f47947 */ /* 0x000fea000383ffff */
        .weak           $__internal_0_$__cuda_sm10x_tcgen05_guardrail_trap_col_being_dealloced_not_returned_by_alloc
        .type           $__internal_0_$__cuda_sm10x_tcgen05_guardrail_trap_col_being_dealloced_not_returned_by_alloc,@function
        .size           $__internal_0_$__cuda_sm10x_tcgen05_guardrail_trap_col_being_dealloced_not_returned_by_alloc,($__internal_1_$__cuda_sm10x_tcgen05_guardrail_trap_phase_invalid_during_alloc - $__internal_0_$__cuda_sm10x_tcgen05_guardrail_trap_col_being_dealloced_not_returned_by_alloc)
$__internal_0_$__cuda_sm10x_tcgen05_guardrail_trap_col_being_dealloced_not_returned_by_alloc:
[----:B------:R-:W-:Y:S05]  /*b9f0*/  BPT.TRAP 0x1 ;  /* 0x000000040000795c */ /* 0x000fea0000300000 */
[----:B------:R-:W-:-:S04]  /*ba00*/  HFMA2 R3, -RZ, RZ, 0, 0 ;  /* 0x00000000ff037431 */ /* 0x000fc800000001ff */
[----:B------:R-:W-:Y:S05]  /*ba10*/  RET.REL.NODEC R2 `(_ZN7cutlass13device_kernelINS_4gemm6kernel13GemmUniversalIN4cute5tupleIJiiiiEEENS1_10collective13CollectiveMmaINS1_35MainloopSm100TmaUmmaWarpSpecializedILi16ELi2ELi4ENS5_IJNS4_1CILi4EEESB_NSA_ILi1EEEEEEEENS5_IJNSA_ILi128EEENSA_ILi256EEENSA_ILi32EEEEEENS_6half_tENS5_IJlSC_lEEESJ_SK_NS4_8TiledMMAINS4_8MMA_AtomIJNS4_26SM100_MMA_F16BF16_2x1SM_SSISJ_SJ_fLi128ELi256ELNS4_4UMMA5MajorE0ELSP_0ELNSO_7ScaleInE0ELSQ_0EEEEEENS4_6LayoutINS5_IJSC_SC_SC_EEENS5_IJNSA_ILi0EEESV_SV_EEEEENS5_IJNS4_10UnderscoreESY_SY_EEEEENS4_28SM100_TMA_2SM_LOAD_MULTICASTENS4_14ComposedLayoutINS4_7SwizzleILi2ELi4ELi3EEENS4_18smem_ptr_flag_bitsILi16EEENST_INS5_IJNSA_ILi8EEESH_EEENS5_IJSH_SC_EEEEEEEvNS4_8identityES11_S1B_vS1C_EENS_8epilogue10collective18CollectiveEpilogueINS1E_23Sm100TmaWarpSpecializedILi4ELi2ELi32ELb1ELb0EEEJNS5_IJNSA_ILi64EEESG_SH_EEENS5_IJNST_IS1J_SC_EENST_INS5_IJSH_NSA_ILi2EEEEEENS5_IJSC_SF_EEEEEEEESJ_SK_SJ_SK_NS1E_6fusion15FusionCallbacksIS1I_NS1R_17LinearCombinationISJ_fSJ_fLNS_15FloatRoundStyleE2EEES1K_S1Q_JEEENS4_5SM1004TMEM4LOAD26SM100_TMEM_LOAD_32dp32b32xENS4_13SM90_TMA_LOADES1B_NS4_39AutoVectorizingCopyWithAssumedAlignmentILi128EEENS4_14SM90_TMA_STOREES1B_S23_S23_EEEvvEEEEvNT_6ParamsE) ;  /* 0xffffff4402787950 */ /* 0x000fea0003c3ffff */
        .weak           $__internal_1_$__cuda_sm10x_tcgen05_guardrail_trap_phase_invalid_during_alloc
        .type           $__internal_1_$__cuda_sm10x_tcgen05_guardrail_trap_phase_invalid_during_alloc,@function
        .size           $__internal_1_$__cuda_sm10x_tcgen05_guardrail_trap_phase_invalid_during_alloc,($__internal_2_$__cuda_sm10x_tcgen05_guardrail_trap_unallocated_columns_being_dealloced - $__internal_1_$__cuda_sm10x_tcgen05_guardrail_trap_phase_invalid_during_alloc)
$__internal_1_$__cuda_sm10x_tcgen05_guardrail_trap_phase_invalid_during_alloc:
[----:B------:R-:W-:Y:S05]  /*ba20*/  BPT.TRAP 0x1 ;  /* 0x000000040000795c */ /* 0x000fea0000300000 */
[----:B------:R-:W-:-:S04]  /*ba30*/  MOV R5, 0x0 ;  /* 0x0000000000057802 */ /* 0x000fc80000000f00 */
[----:B------:R-:W-:Y:S05]  /*ba40*/  RET.REL.NODEC R4 `(_ZN7cutlass13device_kernelINS_4gemm6kernel13GemmUniversalIN4cute5tupleIJiiiiEEENS1_10collective13CollectiveMmaINS1_35MainloopSm100TmaUmmaWarpSpecializedILi16ELi2ELi4ENS5_IJNS4_1CILi4EEESB_NSA_ILi1EEEEEEEENS5_IJNSA_ILi128EEENSA_ILi256EEENSA_ILi32EEEEEENS_6half_tENS5_IJlSC_lEEESJ_SK_NS4_8TiledMMAINS4_8MMA_AtomIJNS4_26SM100_MMA_F16BF16_2x1SM_SSISJ_SJ_fLi128ELi256ELNS4_4UMMA5MajorE0ELSP_0ELNSO_7ScaleInE0ELSQ_0EEEEEENS4_6LayoutINS5_IJSC_SC_SC_EEENS5_IJNSA_ILi0EEESV_SV_EEEEENS5_IJNS4_10UnderscoreESY_SY_EEEEENS4_28SM100_TMA_2SM_LOAD_MULTICASTENS4_14ComposedLayoutINS4_7SwizzleILi2ELi4ELi3EEENS4_18smem_ptr_flag_bitsILi16EEENST_INS5_IJNSA_ILi8EEESH_EEENS5_IJSH_SC_EEEEEEEvNS4_8identityES11_S1B_vS1C_EENS_8epilogue10collective18CollectiveEpilogueINS1E_23Sm100TmaWarpSpecializedILi4ELi2ELi32ELb1ELb0EEEJNS5_IJNSA_ILi64EEESG_SH_EEENS5_IJNST_IS1J_SC_EENST_INS5_IJSH_NSA_ILi2EEEEEENS5_IJSC_SF_EEEEEEEESJ_SK_SJ_SK_NS1E_6fusion15FusionCallbacksIS1I_NS1R_17LinearCombinationISJ_fSJ_fLNS_15FloatRoundStyleE2EEES1K_S1Q_JEEENS4_5SM1004TMEM4LOAD26SM100_TMEM_LOAD_32dp32b32xENS4_13SM90_TMA_LOADES1B_NS4_39AutoVectorizingCopyWithAssumedAlignmentILi128EEENS4_14SM90_TMA_STOREES1B_S23_S23_EEEvvEEEEvNT_6ParamsE) ;  /* 0xffffff44046c7950 */ /* 0x000fea0003c3ffff */
        .weak           $__internal_2_$__cuda_sm10x_tcgen05_guardrail_trap_unallocated_columns_being_dealloced
        .type           $__internal_2_$__cuda_sm10x_tcgen05_guardrail_trap_unallocated_columns_being_dealloced,@function
        .size           $__internal_2_$__cuda_sm10x_tcgen05_guardrail_trap_unallocated_columns_being_dealloced,(.L_x_234 - $__internal_2_$__cuda_sm10x_tcgen05_guardrail_trap_unallocated_columns_being_dealloced)
$__internal_2_$__cuda_sm10x_tcgen05_guardrail_trap_unallocated_columns_being_dealloced:
[----:B------:R-:W-:Y:S05]  /*ba50*/  BPT.TRAP 0x1 ;  /* 0x000000040000795c */ /* 0x000fea0000300000 */
[----:B------:R-:W-:-:S04]  /*ba60*/  HFMA2 R3, -RZ, RZ, 0, 0 ;  /* 0x00000000ff037431 */ /* 0x000fc800000001ff */
[----:B------:R-:W-:Y:S05]  /*ba70*/  RET.REL.NODEC R2 `(_ZN7cutlass13device_kernelINS_4gemm6kernel13GemmUniversalIN4cute5tupleIJiiiiEEENS1_10collective13CollectiveMmaINS1_35MainloopSm100TmaUmmaWarpSpecializedILi16ELi2ELi4ENS5_IJNS4_1CILi4EEESB_NSA_ILi1EEEEEEEENS5_IJNSA_ILi128EEENSA_ILi256EEENSA_ILi32EEEEEENS_6half_tENS5_IJlSC_lEEESJ_SK_NS4_8TiledMMAINS4_8MMA_AtomIJNS4_26SM100_MMA_F16BF16_2x1SM_SSISJ_SJ_fLi128ELi256ELNS4_4UMMA5MajorE0ELSP_0ELNSO_7ScaleInE0ELSQ_0EEEEEENS4_6LayoutINS5_IJSC_SC_SC_EEENS5_IJNSA_ILi0EEESV_SV_EEEEENS5_IJNS4_10UnderscoreESY_SY_EEEEENS4_28SM100_TMA_2SM_LOAD_MULTICASTENS4_14ComposedLayoutINS4_7SwizzleILi2ELi4ELi3EEENS4_18smem_ptr_flag_bitsILi16EEENST_INS5_IJNSA_ILi8EEESH_EEENS5_IJSH_SC_EEEEEEEvNS4_8identityES11_S1B_vS1C_EENS_8epilogue10collective18CollectiveEpilogueINS1E_23Sm100TmaWarpSpecializedILi4ELi2ELi32ELb1ELb0EEEJNS5_IJNSA_ILi64EEESG_SH_EEENS5_IJNST_IS1J_SC_EENST_INS5_IJSH_NSA_ILi2EEEEEENS5_IJSC_SF_EEEEEEEESJ_SK_SJ_SK_NS1E_6fusion15FusionCallbacksIS1I_NS1R_17LinearCombinationISJ_fSJ_fLNS_15FloatRoundStyleE2EEES1K_S1Q_JEEENS4_5SM1004TMEM4LOAD26SM100_TMEM_LOAD_32dp32b32xENS4_13SM90_TMA_LOADES1B_NS4_39AutoVectorizingCopyWithAssumedAlignmentILi128EEENS4_14SM90_TMA_STOREES1B_S23_S23_EEEvvEEEEvNT_6ParamsE) ;  /* 0xffffff4402607950 */ /* 0x000fea0003c3ffff */
.L_x_233:
[----:B------:R-:W-:-:S00]  /*ba80*/  BRA `(.L_x_233) ;  /* 0xfffffffc00fc7947 */ /* 0x000fc0000383ffff */
[----:B------:R-:W-:-:S00]  /*ba90*/  NOP ;  /* 0x0000000000007918 */ /* 0x000fc00000000000 */
        /* <DEDUP_REMOVED lines=14> */
.L_x_234:


//--------------------- .nv.global.init           --------------------------
	.section	.nv.global.init,"aw",@progbits
.nv.global.init:
	.type		$str$27,@object
	.size		$str$27,($str$28 - $str$27)
$str$27:
        /*0000*/ 	.byte	0x28, 0x61, 0x64, 0x64, 0x72, 0x65, 0x73, 0x73, 0x20, 0x26, 0x20, 0x6d, 0x61, 0x73, 0x6b, 0x29
        /*0010*/ 	.byte	0x20, 0x3d, 0x3d, 0x20, 0x30, 0x00
	.type		$str$28,@object
	.size		$str$28,($str$26 - $str$28)
$str$28:
        /*0016*/ 	.byte	0x2f, 0x74, 0x6d, 0x70, 0x2f, 0x63, 0x75, 0x74, 0x6c, 0x61, 0x73, 0x73, 0x5f, 0x73, 0x77, 0x65
        /*0026*/ 	.byte	0x65, 0x70, 0x5f, 0x73, 0x72, 0x63, 0x2f, 0x69, 0x6e, 0x63, 0x6c, 0x75, 0x64, 0x65, 0x2f, 0x63
        /*0036*/ 	.byte	0x75, 0x74, 0x65, 0x2f, 0x70, 0x6f, 0x69, 0x6e, 0x74, 0x65, 0x72, 0x5f, 0x66, 0x6c, 0x61, 0x67
        /*0046*/ 	.byte	0x67, 0x65, 0x64, 0x2e, 0x68, 0x70, 0x70, 0x00
	.type		$str$26,@object
	.size		$str$26,($str$25 - $str$26)
$str$26:
        /*004e*/ 	.byte	0x2f, 0x74, 0x6d, 0x70, 0x2f, 0x63, 0x75, 0x74, 0x6c, 0x61, 0x73, 0x73, 0x5f, 0x73, 0x77, 0x65
        /*005e*/ 	.byte	0x65, 0x70, 0x5f, 0x73, 0x72, 0x63, 0x2f, 0x69, 0x6e, 0x63, 0x6c, 0x75, 0x64, 0x65, 0x2f, 0x63
        /*006e*/ 	.byte	0x75, 0x74, 0x65, 0x2f, 0x61, 0x74, 0x6f, 0x6d, 0x2f, 0x63, 0x6f, 0x70, 0x79, 0x5f, 0x74, 0x72
        /*007e*/ 	.byte	0x61, 0x69, 0x74, 0x73, 0x5f, 0x73, 0x6d, 0x31, 0x30, 0x30, 0x2e, 0x68, 0x70, 0x70, 0x00
	.type		$str$25,@object
	.size		$str$25,(__unnamed_1 - $str$25)
$str$25:
        /*008d*/ 	.byte	0x28, 0x28, 0x75, 0x69, 0x6e, 0x74, 0x33, 0x32, 0x5f, 0x74, 0x28, 0x74, 0x68, 0x72, 0x65, 0x61
        /*009d*/ 	.byte	0x64, 0x49, 0x64, 0x78, 0x2e, 0x78, 0x29, 0x20, 0x2f, 0x20, 0x33, 0x32, 0x29, 0x20, 0x25, 0x20
        /*00ad*/ 	.byte	0x34, 0x29, 0x20, 0x3d, 0x3d, 0x20, 0x28, 0x28, 0x28, 0x74, 0x6d, 0x65, 0x6d, 0x5f, 0x61, 0x64
        /*00bd*/ 	.byte	0x64, 0x72, 0x20, 0x3e, 0x3e, 0x20, 0x31, 0x36, 0x29, 0x20, 0x2f, 0x20, 0x33, 0x32, 0x29, 0x20
        /*00cd*/ 	.byte	0x25, 0x20, 0x34, 0x29, 0x00
	.type		__unnamed_1,@object
	.size		__unnamed_1,(__unnamed_2 - __unnamed_1)
__unnamed_1:
        /*00d2*/ 	.byte	0x61, 0x75, 0x74, 0x6f, 0x20, 0x63, 0x75, 0x74, 0x65, 0x3a, 0x3a, 0x61, 0x73, 0x5f, 0x70, 0x6f
        /* <DEDUP_REMOVED lines=24> */
        /*0262*/ 	.byte	0x39, 0x36, 0x3e, 0x3e, 0x3e, 0x3e, 0x5d, 0x00
	.type		__unnamed_2,@object
	.size		__unnamed_2,(.L_2 - __unnamed_2)
__unnamed_2:
        /* <DEDUP_REMOVED lines=42> */
        /*050a*/ 	.byte	0x3e, 0x3e, 0x5d, 0x00
.L_2:


//--------------------- .nv.shared._ZN7cutlass13device_kernelINS_4gemm6kernel13GemmUniversalIN4cute5tupleIJiiiiEEENS1_10collective13CollectiveMmaINS1_35MainloopSm100TmaUmmaWarpSpecializedILi16ELi2ELi4ENS5_IJNS4_1CILi4EEESB_NSA_ILi1EEEEEEEENS5_IJNSA_ILi128EEENSA_ILi256EEENSA_ILi32EEEEEENS_6half_tENS5_IJlSC_lEEESJ_SK_NS4_8TiledMMAINS4_8MMA_AtomIJNS4_26SM100_MMA_F16BF16_2x1SM_SSISJ_SJ_fLi128ELi256ELNS4_4UMMA5MajorE0ELSP_0ELNSO_7ScaleInE0ELSQ_0EEEEEENS4_6LayoutINS5_IJSC_SC_SC_EEENS5_IJNSA_ILi0EEESV_SV_EEEEENS5_IJNS4_10UnderscoreESY_SY_EEEEENS4_28SM100_TMA_2SM_LOAD_MULTICASTENS4_14ComposedLayoutINS4_7SwizzleILi2ELi4ELi3EEENS4_18smem_ptr_flag_bitsILi16EEENST_INS5_IJNSA_ILi8EEESH_EEENS5_IJSH_SC_EEEEEEEvNS4_8identityES11_S1B_vS1C_EENS_8epilogue10collective18CollectiveEpilogueINS1E_23Sm100TmaWarpSpecializedILi4ELi2ELi32ELb1ELb0EEEJNS5_IJNSA_ILi64EEESG_SH_EEENS5_IJNST_IS1J_SC_EENST_INS5_IJSH_NSA_ILi2EEEEEENS5_IJSC_SF_EEEEEEEESJ_SK_SJ_SK_NS1E_6fusion15FusionCallbacksIS1I_NS1R_17LinearCombinationISJ_fSJ_fLNS_15FloatRoundStyleE2EEES1K_S1Q_JEEENS4_5SM1004TMEM4LOAD26SM100_TMEM_LOAD_32dp32b32xENS4_13SM90_TMA_LOADES1B_NS4_39AutoVectorizingCopyWithAssumedAlignmentILi128EEENS4_14SM90_TMA_STOREES1B_S23_S23_EEEvvEEEEvNT_6ParamsE --------------------------
	.section	.nv.shared._ZN7cutlass13device_kernelINS_4gemm6kernel13GemmUniversalIN4cute5tupleIJiiiiEEENS1_10collective13CollectiveMmaINS1_35MainloopSm100TmaUmmaWarpSpecializedILi16ELi2ELi4ENS5_IJNS4_1CILi4EEESB_NSA_ILi1EEEEEEEENS5_IJNSA_ILi128EEENSA_ILi256EEENSA_ILi32EEEEEENS_6half_tENS5_IJlSC_lEEESJ_SK_NS4_8TiledMMAINS4_8MMA_AtomIJNS4_26SM100_MMA_F16BF16_2x1SM_SSISJ_SJ_fLi128ELi256ELNS4_4UMMA5MajorE0ELSP_0ELNSO_7ScaleInE0ELSQ_0EEEEEENS4_6LayoutINS5_IJSC_SC_SC_EEENS5_IJNSA_ILi0EEESV_SV_EEEEENS5_IJNS4_10UnderscoreESY_SY_EEEEENS4_28SM100_TMA_2SM_LOAD_MULTICASTENS4_14ComposedLayoutINS4_7SwizzleILi2ELi4ELi3EEENS4_18smem_ptr_flag_bitsILi16EEENST_INS5_IJNSA_ILi8EEESH_EEENS5_IJSH_SC_EEEEEEEvNS4_8identityES11_S1B_vS1C_EENS_8epilogue10collective18CollectiveEpilogueINS1E_23Sm100TmaWarpSpecializedILi4ELi2ELi32ELb1ELb0EEEJNS5_IJNSA_ILi64EEESG_SH_EEENS5_IJNST_IS1J_SC_EENST_INS5_IJSH_NSA_ILi2EEEEEENS5_IJSC_SF_EEEEEEEESJ_SK_SJ_SK_NS1E_6fusion15FusionCallbacksIS1I_NS1R_17LinearCombinationISJ_fSJ_fLNS_15FloatRoundStyleE2EEES1K_S1Q_JEEENS4_5SM1004TMEM4LOAD26SM100_TMEM_LOAD_32dp32b32xENS4_13SM90_TMA_LOADES1B_NS4_39AutoVectorizingCopyWithAssumedAlignmentILi128EEENS4_14SM90_TMA_STOREES1B_S23_S23_EEEvvEEEEvNT_6ParamsE,"aw",@nobits
	.sectionflags	@""
	.align	16
	.zero		1024


//--------------------- .nv.shared.reserved.0     --------------------------
	.section	.nv.shared.reserved.0,"aw",@nobits
	.weak		__nv_reservedSMEM_offset_0_alias
	.size		__nv_reservedSMEM_offset_0_alias, 0, 64
	.other		__nv_reservedSMEM_offset_0_alias,@"STO_CUDA_RESERVED_SHARED STV_DEFAULT"
__nv_reservedSMEM_offset_0_alias:
	.zero		0
.nv.shared.reserved.0:
	.zero		64
	.weak		__nv_reservedSMEM_tcgen05_partition
	.type		__nv_reservedSMEM_tcgen05_partition,@object
	.size		__nv_reservedSMEM_tcgen05_partition,(.L_0 - __nv_reservedSMEM_tcgen05_partition)
__nv_reservedSMEM_tcgen05_partition:
	.zero		32
.L_0:


//--------------------- .nv.global                --------------------------
	.section	.nv.global,"aw",@nobits
.nv.global:
	.type		_ZN40_INTERNAL_655c9027_4_k_cu_9601f2cd_343774cute1_E,@object
	.size		_ZN40_INTERNAL_655c9027_4_k_cu_9601f2cd_343774cute1_E,(_ZN40_INTERNAL_655c9027_4_k_cu_9601f2cd_343774cuda3std3__45__cpo6cbeginE - _ZN40_INTERNAL_655c9027_4_k_cu_9601f2cd_343774cute1_E)
_ZN40_INTERNAL_655c9027_4_k_cu_9601f2cd_343774cute1_E:
	.zero		1
	.type		_ZN40_INTERNAL_655c9027_4_k_cu_9601f2cd_343774cuda3std3__45__cpo6cbeginE,@object
	.size		_ZN40_INTERNAL_655c9027_4_k_cu_9601f2cd_343774cuda3std3__45__cpo6cbeginE,(_ZN40_INTERNAL_655c9027_4_k_cu_9601f2cd_343774cuda3std3__48in_placeE - _ZN40_INTERNAL_655c9027_4_k_cu_9601f2cd_343774cuda3std3__45__cpo6cbeginE)
_ZN40_INTERNAL_655c9027_4_k_cu_9601f2cd_343774cuda3std3__45__cpo6cbeginE:
	.zero		1
	.type		_ZN40_INTERNAL_655c9027_4_k_cu_9601f2cd_343774cuda3std3__48in_placeE,@object
	.size		_ZN40_INTERNAL_655c9027_4_k_cu_9601f2cd_343774cuda3std3__48in_placeE,(_ZN40_INTERNAL_655c9027_4_k_cu_9601f2cd_343774cuda3std6ranges3__45__cpo9iter_moveE - _ZN40_INTERNAL_655c9027_4_k_cu_9601f2cd_343774cuda3std3__48in_placeE)
_ZN40_INTERNAL_655c9027_4_k_cu_9601f2cd_343774cuda3std3__48in_placeE:
	.zero		1
	.type		_ZN40_INTERNAL_655c9027_4_k_cu_9601f2cd_343774cuda3std6ranges3__45__cpo9iter_moveE,@object
	.size		_ZN40_INTERNAL_655c9027_4_k_cu_9601f2cd_343774cuda3std6ranges3__45__cpo9iter_moveE,(_ZN40_INTERNAL_655c9027_4_k_cu_9601f2cd_343774cuda3std3__45__cpo5beginE - _ZN40_INTERNAL_655c9027_4_k_cu_9601f2cd_343774cuda3std6ranges3__45__cpo9iter_moveE)
_ZN40_INTERNAL_655c9027_4_k_cu_9601f2cd_343774cuda3std6ranges3__45__cpo9iter_moveE:
	.zero		1
	.type		_ZN40_INTERNAL_655c9027_4_k_cu_9601f2cd_343774cuda3std3__45__cpo5beginE,@object
	.size		_ZN40_INTERNAL_655c9027_4_k_cu_9601f2cd_343774cuda3std3__45__cpo5beginE,(_ZN40_INTERNAL_655c9027_4_k_cu_9601f2cd_343774cuda3std3__442_GLOBAL__N__655c9027_4_k_cu_9601f2cd_343776ignoreE - _ZN40_INTERNAL_655c9027_4_k_cu_9601f2cd_343774cuda3std3__45__cpo5beginE)
_ZN40_INTERNAL_655c9027_4_k_cu_9601f2cd_343774cuda3std3__45__cpo5beginE:
	.zero		1
	.type		_ZN40_INTERNAL_655c9027_4_k_cu_9601f2cd_343774cuda3std3__442_GLOBAL__N__655c9027_4_k_cu_9601f2cd_343776ignoreE,@object
	.size		_ZN40_INTERNAL_655c9027_4_k_cu_9601f2cd_343774cuda3std3__442_GLOBAL__N__655c9027_4_k_cu_9601f2cd_343776ignoreE,(_ZN40_INTERNAL_655c9027_4_k_cu_9601f2cd_343774cute7productE - _ZN40_INTERNAL_655c9027_4_k_cu_9601f2cd_343774cuda3std3__442_GLOBAL__N__655c9027_4_k_cu_9601f2cd_343776ignoreE)
_ZN40_INTERNAL_655c9027_4_k_cu_9601f2cd_343774cuda3std3__442_GLOBAL__N__655c9027_4_k_cu_9601f2cd_343776ignoreE:
	.zero		1
	.type		_ZN40_INTERNAL_655c9027_4_k_cu_9601f2cd_343774cute7productE,@object
	.size		_ZN40_INTERNAL_655c9027_4_k_cu_9601f2cd_343774cute7productE,(_ZN40_INTERNAL_655c9027_4_k_cu_9601f2cd_343774cuda3std3__45__cpo3endE - _ZN40_INTERNAL_655c9027_4_k_cu_9601f2cd_343774cute7productE)
_ZN40_INTERNAL_655c9027_4_k_cu_9601f2cd_343774cute7productE:
	.zero		1
	.type		_ZN40_INTERNAL_655c9027_4_k_cu_9601f2cd_343774cuda3std3__45__cpo3endE,@object
	.size		_ZN40_INTERNAL_655c9027_4_k_cu_9601f2cd_343774cuda3std3__45__cpo3endE,(_ZN40_INTERNAL_655c9027_4_k_cu_9601f2cd_343774cuda3std3__419piecewise_constructE - _ZN40_INTERNAL_655c9027_4_k_cu_9601f2cd_343774cuda3std3__45__cpo3endE)
_ZN40_INTERNAL_655c9027_4_k_cu_9601f2cd_343774cuda3std3__45__cpo3endE:
	.zero		1
	.type		_ZN40_INTERNAL_655c9027_4_k_cu_9601f2cd_343774cuda3std3__419piecewise_constructE,@object
	.size		_ZN40_INTERNAL_655c9027_4_k_cu_9601f2cd_343774cuda3std3__419piecewise_constructE,(_ZN40_INTERNAL_655c9027_4_k_cu_9601f2cd_343774cuda3std3__45__cpo4cendE - _ZN40_INTERNAL_655c9027_4_k_cu_9601f2cd_343774cuda3std3__419piecewise_constructE)
_ZN40_INTERNAL_655c9027_4_k_cu_9601f2cd_343774cuda3std3__419piecewise_constructE:
	.zero		1
	.type		_ZN40_INTERNAL_655c9027_4_k_cu_9601f2cd_343774cuda3std3__45__cpo4cendE,@object
	.size		_ZN40_INTERNAL_655c9027_4_k_cu_9601f2cd_343774cuda3std3__45__cpo4cendE,(_ZN40_INTERNAL_655c9027_4_k_cu_9601f2cd_343774cuda3std6ranges3__45__cpo4swapE - _ZN40_INTERNAL_655c9027_4_k_cu_9601f2cd_343774cuda3std3__45__cpo4cendE)
_ZN40_INTERNAL_655c9027_4_k_cu_9601f2cd_343774cuda3std3__45__cpo4cendE:
	.zero		1
	.type		_ZN40_INTERNAL_655c9027_4_k_cu_9601f2cd_343774cuda3std6ranges3__45__cpo4swapE,@object
	.size		_ZN40_INTERNAL_655c9027_4_k_cu_9601f2cd_343774cuda3std6ranges3__45__cpo4swapE,(.L_10 - _ZN40_INTERNAL_655c9027_4_k_cu_9601f2cd_343774cuda3std6ranges3__45__cpo4swapE)
_ZN40_INTERNAL_655c9027_4_k_cu_9601f2cd_343774cuda3std6ranges3__45__cpo4swapE:
	.zero		1
.L_10:


//--------------------- .nv.constant0._ZN7cutlass13device_kernelINS_4gemm6kernel13GemmUniversalIN4cute5tupleIJiiiiEEENS1_10collective13CollectiveMmaINS1_35MainloopSm100TmaUmmaWarpSpecializedILi16ELi2ELi4ENS5_IJNS4_1CILi4EEESB_NSA_ILi1EEEEEEEENS5_IJNSA_ILi128EEENSA_ILi256EEENSA_ILi32EEEEEENS_6half_tENS5_IJlSC_lEEESJ_SK_NS4_8TiledMMAINS4_8MMA_AtomIJNS4_26SM100_MMA_F16BF16_2x1SM_SSISJ_SJ_fLi128ELi256ELNS4_4UMMA5MajorE0ELSP_0ELNSO_7ScaleInE0ELSQ_0EEEEEENS4_6LayoutINS5_IJSC_SC_SC_EEENS5_IJNSA_ILi0EEESV_SV_EEEEENS5_IJNS4_10UnderscoreESY_SY_EEEEENS4_28SM100_TMA_2SM_LOAD_MULTICASTENS4_14ComposedLayoutINS4_7SwizzleILi2ELi4ELi3EEENS4_18smem_ptr_flag_bitsILi16EEENST_INS5_IJNSA_ILi8EEESH_EEENS5_IJSH_SC_EEEEEEEvNS4_8identityES11_S1B_vS1C_EENS_8epilogue10collective18CollectiveEpilogueINS1E_23Sm100TmaWarpSpecializedILi4ELi2ELi32ELb1ELb0EEEJNS5_IJNSA_ILi64EEESG_SH_EEENS5_IJNST_IS1J_SC_EENST_INS5_IJSH_NSA_ILi2EEEEEENS5_IJSC_SF_EEEEEEEESJ_SK_SJ_SK_NS1E_6fusion15FusionCallbacksIS1I_NS1R_17LinearCombinationISJ_fSJ_fLNS_15FloatRoundStyleE2EEES1K_S1Q_JEEENS4_5SM1004TMEM4LOAD26SM100_TMEM_LOAD_32dp32b32xENS4_13SM90_TMA_LOADES1B_NS4_39AutoVectorizingCopyWithAssumedAlignmentILi128EEENS4_14SM90_TMA_STOREES1B_S23_S23_EEEvvEEEEvNT_6ParamsE --------------------------
	.section	.nv.constant0._ZN7cutlass13device_kernelINS_4gemm6kernel13GemmUniversalIN4cute5tupleIJiiiiEEENS1_10collective13CollectiveMmaINS1_35MainloopSm100TmaUmmaWarpSpecializedILi16ELi2ELi4ENS5_IJNS4_1CILi4EEESB_NSA_ILi1EEEEEEEENS5_IJNSA_ILi128EEENSA_ILi256EEENSA_ILi32EEEEEENS_6half_tENS5_IJlSC_lEEESJ_SK_NS4_8TiledMMAINS4_8MMA_AtomIJNS4_26SM100_MMA_F16BF16_2x1SM_SSISJ_SJ_fLi128ELi256ELNS4_4UMMA5MajorE0ELSP_0ELNSO_7ScaleInE0ELSQ_0EEEEEENS4_6LayoutINS5_IJSC_SC_SC_EEENS5_IJNSA_ILi0EEESV_SV_EEEEENS5_IJNS4_10UnderscoreESY_SY_EEEEENS4_28SM100_TMA_2SM_LOAD_MULTICASTENS4_14ComposedLayoutINS4_7SwizzleILi2ELi4ELi3EEENS4_18smem_ptr_flag_bitsILi16EEENST_INS5_IJNSA_ILi8EEESH_EEENS5_IJSH_SC_EEEEEEEvNS4_8identityES11_S1B_vS1C_EENS_8epilogue10collective18CollectiveEpilogueINS1E_23Sm100TmaWarpSpecializedILi4ELi2ELi32ELb1ELb0EEEJNS5_IJNSA_ILi64EEESG_SH_EEENS5_IJNST_IS1J_SC_EENST_INS5_IJSH_NSA_ILi2EEEEEENS5_IJSC_SF_EEEEEEEESJ_SK_SJ_SK_NS1E_6fusion15FusionCallbacksIS1I_NS1R_17LinearCombinationISJ_fSJ_fLNS_15FloatRoundStyleE2EEES1K_S1Q_JEEENS4_5SM1004TMEM4LOAD26SM100_TMEM_LOAD_32dp32b32xENS4_13SM90_TMA_LOADES1B_NS4_39AutoVectorizingCopyWithAssumedAlignmentILi128EEENS4_14SM90_TMA_STOREES1B_S23_S23_EEEvvEEEEvNT_6ParamsE,"a",@progbits
	.sectionflags	@""
	.align	4
.nv.constant0._ZN7cutlass13device_kernelINS_4gemm6kernel13GemmUniversalIN4cute5tupleIJiiiiEEENS1_10collective13CollectiveMmaINS1_35MainloopSm100TmaUmmaWarpSpecializedILi16ELi2ELi4ENS5_IJNS4_1CILi4EEESB_NSA_ILi1EEEEEEEENS5_IJNSA_ILi128EEENSA_ILi256EEENSA_ILi32EEEEEENS_6half_tENS5_IJlSC_lEEESJ_SK_NS4_8TiledMMAINS4_8MMA_AtomIJNS4_26SM100_MMA_F16BF16_2x1SM_SSISJ_SJ_fLi128ELi256ELNS4_4UMMA5MajorE0ELSP_0ELNSO_7ScaleInE0ELSQ_0EEEEEENS4_6LayoutINS5_IJSC_SC_SC_EEENS5_IJNSA_ILi0EEESV_SV_EEEEENS5_IJNS4_10UnderscoreESY_SY_EEEEENS4_28SM100_TMA_2SM_LOAD_MULTICASTENS4_14ComposedLayoutINS4_7SwizzleILi2ELi4ELi3EEENS4_18smem_ptr_flag_bitsILi16EEENST_INS5_IJNSA_ILi8EEESH_EEENS5_IJSH_SC_EEEEEEEvNS4_8identityES11_S1B_vS1C_EENS_8epilogue10collective18CollectiveEpilogueINS1E_23Sm100TmaWarpSpecializedILi4ELi2ELi32ELb1ELb0EEEJNS5_IJNSA_ILi64EEESG_SH_EEENS5_IJNST_IS1J_SC_EENST_INS5_IJSH_NSA_ILi2EEEEEENS5_IJSC_SF_EEEEEEEESJ_SK_SJ_SK_NS1E_6fusion15FusionCallbacksIS1I_NS1R_17LinearCombinationISJ_fSJ_fLNS_15FloatRoundStyleE2EEES1K_S1Q_JEEENS4_5SM1004TMEM4LOAD26SM100_TMEM_LOAD_32dp32b32xENS4_13SM90_TMA_LOADES1B_NS4_39AutoVectorizingCopyWithAssumedAlignmentILi128EEENS4_14SM90_TMA_STOREES1B_S23_S23_EEEvvEEEEvNT_6ParamsE:
	.zero		2944


//--------------------- SYMBOLS --------------------------

	.type		.nv.reservedSmem.offset0,@object
	.size		.nv.reservedSmem.offset0,0x4
	.type		.nv.reservedSmem.cap,@object
	.size		.nv.reservedSmem.cap,0x4
	.type		__assertfail,@function
